//
// Generated by NVIDIA NVVM Compiler
//
// Compiler Build ID: CL-36424714
// Cuda compilation tools, release 13.0, V13.0.88
// Based on NVVM 20.0.0
//

.version 9.0
.target sm_100
.address_size 64

	// .globl	pfe_batch_f32

.visible .entry pfe_batch_f32(
	.param .u64 .ptr .align 1 pfe_batch_f32_param_0,
	.param .u32 pfe_batch_f32_param_1,
	.param .u32 pfe_batch_f32_param_2,
	.param .u64 .ptr .align 1 pfe_batch_f32_param_3,
	.param .u64 .ptr .align 1 pfe_batch_f32_param_4,
	.param .u32 pfe_batch_f32_param_5,
	.param .u64 .ptr .align 1 pfe_batch_f32_param_6
)
{
	.local .align 16 .b8 	__local_depot0[1024];
	.reg .b64 	%SP;
	.reg .b64 	%SPL;
	.reg .pred 	%p<31>;
	.reg .b32 	%r<105>;
	.reg .b32 	%f<88>;
	.reg .b64 	%rd<59>;

	mov.u64 	%SPL, __local_depot0;
	ld.param.u64 	%rd14, [pfe_batch_f32_param_0];
	ld.param.u32 	%r57, [pfe_batch_f32_param_1];
	ld.param.u32 	%r94, [pfe_batch_f32_param_2];
	ld.param.u64 	%rd12, [pfe_batch_f32_param_3];
	ld.param.u64 	%rd13, [pfe_batch_f32_param_4];
	ld.param.u32 	%r59, [pfe_batch_f32_param_5];
	ld.param.u64 	%rd15, [pfe_batch_f32_param_6];
	cvta.to.global.u64 	%rd1, %rd15;
	cvta.to.global.u64 	%rd2, %rd14;
	add.u64 	%rd3, %SPL, 0;
	mov.u32 	%r60, %ctaid.x;
	mov.u32 	%r61, %ntid.x;
	mov.u32 	%r62, %tid.x;
	mad.lo.s32 	%r1, %r60, %r61, %r62;
	setp.ge.s32 	%p2, %r1, %r59;
	@%p2 bra 	$L__BB0_39;
	cvta.to.global.u64 	%rd17, %rd12;
	cvta.to.global.u64 	%rd18, %rd13;
	mul.wide.s32 	%rd19, %r1, 4;
	add.s64 	%rd20, %rd17, %rd19;
	ld.global.nc.u32 	%r2, [%rd20];
	add.s64 	%rd21, %rd18, %rd19;
	ld.global.nc.u32 	%r63, [%rd21];
	min.s32 	%r64, %r2, %r63;
	setp.lt.s32 	%p3, %r64, 1;
	setp.gt.s32 	%p4, %r2, %r57;
	or.pred  	%p5, %p4, %p3;
	@%p5 bra 	$L__BB0_39;
	mul.lo.s32 	%r4, %r57, %r1;
	add.s32 	%r102, %r2, %r94;
	min.s32 	%r6, %r102, %r57;
	setp.lt.s32 	%p6, %r6, 1;
	@%p6 bra 	$L__BB0_14;
	and.b32  	%r7, %r6, 7;
	setp.lt.u32 	%p7, %r6, 8;
	mov.b32 	%r85, 0;
	@%p7 bra 	$L__BB0_6;
	and.b32  	%r85, %r6, 2147483640;
	neg.s32 	%r83, %r85;
	add.s64 	%rd4, %rd1, 16;
	mov.u32 	%r82, %r4;
$L__BB0_5:
	.pragma "nounroll";
	mul.wide.s32 	%rd22, %r82, 4;
	add.s64 	%rd23, %rd4, %rd22;
	mov.b32 	%r66, 2147483647;
	st.global.u32 	[%rd23+-16], %r66;
	st.global.u32 	[%rd23+-12], %r66;
	st.global.u32 	[%rd23+-8], %r66;
	st.global.u32 	[%rd23+-4], %r66;
	st.global.u32 	[%rd23], %r66;
	st.global.u32 	[%rd23+4], %r66;
	st.global.u32 	[%rd23+8], %r66;
	st.global.u32 	[%rd23+12], %r66;
	add.s32 	%r83, %r83, 8;
	add.s32 	%r82, %r82, 8;
	setp.ne.s32 	%p8, %r83, 0;
	@%p8 bra 	$L__BB0_5;
$L__BB0_6:
	setp.eq.s32 	%p9, %r7, 0;
	@%p9 bra 	$L__BB0_14;
	and.b32  	%r15, %r6, 3;
	setp.lt.u32 	%p10, %r7, 4;
	@%p10 bra 	$L__BB0_9;
	add.s32 	%r67, %r85, %r4;
	mul.wide.s32 	%rd24, %r67, 4;
	add.s64 	%rd25, %rd1, %rd24;
	mov.b32 	%r68, 2147483647;
	st.global.u32 	[%rd25], %r68;
	st.global.u32 	[%rd25+4], %r68;
	st.global.u32 	[%rd25+8], %r68;
	st.global.u32 	[%rd25+12], %r68;
	add.s32 	%r85, %r85, 4;
$L__BB0_9:
	setp.eq.s32 	%p11, %r15, 0;
	@%p11 bra 	$L__BB0_14;
	setp.eq.s32 	%p12, %r15, 1;
	@%p12 bra 	$L__BB0_12;
	add.s32 	%r69, %r85, %r4;
	mul.wide.s32 	%rd26, %r69, 4;
	add.s64 	%rd27, %rd1, %rd26;
	mov.b32 	%r70, 2147483647;
	st.global.u32 	[%rd27], %r70;
	st.global.u32 	[%rd27+4], %r70;
	add.s32 	%r85, %r85, 2;
$L__BB0_12:
	and.b32  	%r71, %r6, 1;
	setp.eq.b32 	%p13, %r71, 1;
	not.pred 	%p14, %p13;
	@%p14 bra 	$L__BB0_14;
	add.s32 	%r72, %r85, %r4;
	mul.wide.s32 	%rd28, %r72, 4;
	add.s64 	%rd29, %rd1, %rd28;
	mov.b32 	%r73, 2147483647;
	st.global.u32 	[%rd29], %r73;
$L__BB0_14:
	setp.ge.s32 	%p15, %r102, %r57;
	@%p15 bra 	$L__BB0_39;
	cvt.rn.f32.u32 	%f43, %r63;
	add.f32 	%f44, %f43, 0f3F800000;
	mov.f32 	%f45, 0f40000000;
	div.rn.f32 	%f1, %f45, %f44;
	add.s32 	%r75, %r94, 1;
	max.s32 	%r76, %r102, %r75;
	sub.s32 	%r20, %r76, %r94;
	and.b32  	%r21, %r20, 3;
	sub.s32 	%r77, %r94, %r76;
	setp.gt.u32 	%p16, %r77, -4;
	mov.f32 	%f80, 0f00000000;
	mov.b32 	%r96, 0;
	@%p16 bra 	$L__BB0_26;
	mul.wide.s32 	%rd30, %r94, 4;
	add.s64 	%rd31, %rd2, %rd30;
	ld.global.nc.f32 	%f81, [%rd31];
	add.s64 	%rd5, %rd2, 8;
	and.b32  	%r79, %r20, -4;
	neg.s32 	%r93, %r79;
	mov.f32 	%f80, 0f00000000;
	mov.b32 	%r96, 0;
$L__BB0_17:
	setp.gt.u32 	%p17, %r2, 256;
	mul.wide.s32 	%rd32, %r94, 4;
	add.s64 	%rd9, %rd5, %rd32;
	ld.global.nc.f32 	%f17, [%rd9+-4];
	sub.f32 	%f47, %f17, %f81;
	fma.rn.f32 	%f48, %f47, %f47, 0f3F800000;
	sqrt.rn.f32 	%f18, %f48;
	@%p17 bra 	$L__BB0_19;
	add.s32 	%r38, %r96, 1;
	mul.wide.s32 	%rd33, %r96, 4;
	add.s64 	%rd34, %rd3, %rd33;
	st.local.f32 	[%rd34], %f18;
	mov.u32 	%r96, %r38;
$L__BB0_19:
	setp.gt.u32 	%p18, %r2, 256;
	ld.global.nc.f32 	%f19, [%rd9];
	sub.f32 	%f49, %f19, %f17;
	fma.rn.f32 	%f50, %f49, %f49, 0f3F800000;
	sqrt.rn.f32 	%f20, %f50;
	add.f32 	%f21, %f80, %f18;
	@%p18 bra 	$L__BB0_21;
	add.s32 	%r40, %r96, 1;
	mul.wide.s32 	%rd35, %r96, 4;
	add.s64 	%rd36, %rd3, %rd35;
	st.local.f32 	[%rd36], %f20;
	mov.u32 	%r96, %r40;
$L__BB0_21:
	setp.gt.u32 	%p19, %r2, 256;
	ld.global.nc.f32 	%f22, [%rd9+4];
	sub.f32 	%f51, %f22, %f19;
	fma.rn.f32 	%f52, %f51, %f51, 0f3F800000;
	sqrt.rn.f32 	%f23, %f52;
	add.f32 	%f24, %f21, %f20;
	@%p19 bra 	$L__BB0_23;
	add.s32 	%r42, %r96, 1;
	mul.wide.s32 	%rd37, %r96, 4;
	add.s64 	%rd38, %rd3, %rd37;
	st.local.f32 	[%rd38], %f23;
	mov.u32 	%r96, %r42;
$L__BB0_23:
	setp.gt.u32 	%p20, %r2, 256;
	ld.global.nc.f32 	%f81, [%rd9+8];
	sub.f32 	%f53, %f81, %f22;
	fma.rn.f32 	%f54, %f53, %f53, 0f3F800000;
	sqrt.rn.f32 	%f26, %f54;
	add.f32 	%f55, %f24, %f23;
	add.f32 	%f80, %f55, %f26;
	@%p20 bra 	$L__BB0_25;
	add.s32 	%r44, %r96, 1;
	mul.wide.s32 	%rd39, %r96, 4;
	add.s64 	%rd40, %rd3, %rd39;
	st.local.f32 	[%rd40], %f26;
	mov.u32 	%r96, %r44;
$L__BB0_25:
	add.s32 	%r93, %r93, 4;
	add.s32 	%r94, %r94, 4;
	setp.eq.s32 	%p21, %r93, 0;
	@%p21 bra 	$L__BB0_26;
	bra.uni 	$L__BB0_17;
$L__BB0_26:
	setp.eq.s32 	%p22, %r21, 0;
	@%p22 bra 	$L__BB0_31;
	mul.wide.s32 	%rd41, %r94, 4;
	add.s64 	%rd42, %rd2, %rd41;
	ld.global.nc.f32 	%f78, [%rd42];
	add.s64 	%rd6, %rd2, 4;
	neg.s32 	%r89, %r21;
$L__BB0_28:
	.pragma "nounroll";
	setp.gt.u32 	%p23, %r2, 256;
	mul.wide.s32 	%rd43, %r94, 4;
	add.s64 	%rd44, %rd6, %rd43;
	ld.global.nc.f32 	%f8, [%rd44];
	sub.f32 	%f56, %f8, %f78;
	fma.rn.f32 	%f57, %f56, %f56, 0f3F800000;
	sqrt.rn.f32 	%f9, %f57;
	add.f32 	%f80, %f80, %f9;
	@%p23 bra 	$L__BB0_30;
	add.s32 	%r29, %r96, 1;
	mul.wide.s32 	%rd45, %r96, 4;
	add.s64 	%rd46, %rd3, %rd45;
	st.local.f32 	[%rd46], %f9;
	mov.u32 	%r96, %r29;
$L__BB0_30:
	add.s32 	%r89, %r89, 1;
	setp.ne.s32 	%p24, %r89, 0;
	add.s32 	%r94, %r94, 1;
	mov.f32 	%f78, %f8;
	@%p24 bra 	$L__BB0_28;
$L__BB0_31:
	cvt.rn.f32.u32 	%f59, %r2;
	mul.wide.s32 	%rd47, %r102, 4;
	add.s64 	%rd48, %rd2, %rd47;
	ld.global.nc.f32 	%f83, [%rd48];
	sub.s32 	%r101, %r102, %r57;
	add.s32 	%r100, %r102, %r4;
	mul.wide.u32 	%rd49, %r2, 4;
	mul.wide.s32 	%rd50, %r2, 4;
	sub.s64 	%rd51, %rd49, %rd50;
	add.s64 	%rd52, %rd51, %rd2;
	add.s64 	%rd7, %rd52, 4;
	sub.s64 	%rd53, %rd2, %rd50;
	add.s64 	%rd8, %rd53, 8;
	mov.f32 	%f60, 0f3F800000;
	sub.f32 	%f13, %f60, %f1;
	mul.f32 	%f14, %f59, %f59;
	mov.b32 	%r103, 0;
	mov.pred 	%p30, -1;
	mov.f32 	%f84, 0f00000000;
$L__BB0_32:
	.pragma "nounroll";
	mul.wide.s32 	%rd10, %r102, 4;
	add.s64 	%rd11, %rd8, %rd10;
	ld.global.nc.f32 	%f62, [%rd11+-8];
	sub.f32 	%f31, %f83, %f62;
	setp.leu.f32 	%p26, %f80, 0f00000000;
	mov.f32 	%f86, 0f00000000;
	@%p26 bra 	$L__BB0_34;
	fma.rn.f32 	%f63, %f31, %f31, %f14;
	sqrt.rn.f32 	%f64, %f63;
	div.rn.f32 	%f65, %f64, %f80;
	mul.f32 	%f86, %f65, 0f42C80000;
$L__BB0_34:
	copysign.f32 	%f66, %f31, %f86;
	mul.f32 	%f67, %f13, %f84;
	fma.rn.f32 	%f68, %f1, %f66, %f67;
	selp.f32 	%f84, %f66, %f68, %p30;
	mul.wide.s32 	%rd54, %r100, 4;
	add.s64 	%rd55, %rd1, %rd54;
	st.global.f32 	[%rd55], %f84;
	add.s32 	%r101, %r101, 1;
	setp.eq.s32 	%p27, %r101, 0;
	@%p27 bra 	$L__BB0_39;
	setp.gt.u32 	%p28, %r2, 256;
	add.s64 	%rd56, %rd7, %rd10;
	ld.global.nc.f32 	%f35, [%rd56];
	sub.f32 	%f69, %f35, %f83;
	fma.rn.f32 	%f70, %f69, %f69, 0f3F800000;
	sqrt.rn.f32 	%f36, %f70;
	@%p28 bra 	$L__BB0_37;
	mul.wide.s32 	%rd57, %r103, 4;
	add.s64 	%rd58, %rd3, %rd57;
	ld.local.f32 	%f87, [%rd58];
	st.local.f32 	[%rd58], %f36;
	add.s32 	%r81, %r103, 1;
	rem.s32 	%r103, %r81, %r2;
	bra.uni 	$L__BB0_38;
$L__BB0_37:
	ld.global.nc.f32 	%f71, [%rd11];
	ld.global.nc.f32 	%f72, [%rd11+-4];
	sub.f32 	%f73, %f71, %f72;
	fma.rn.f32 	%f74, %f73, %f73, 0f3F800000;
	sqrt.rn.f32 	%f87, %f74;
$L__BB0_38:
	sub.f32 	%f75, %f36, %f87;
	add.f32 	%f80, %f80, %f75;
	add.s32 	%r100, %r100, 1;
	add.s32 	%r102, %r102, 1;
	mov.pred 	%p30, 0;
	mov.f32 	%f83, %f35;
	bra.uni 	$L__BB0_32;
$L__BB0_39:
	ret;

}
	// .globl	pfe_batch_prefix_f32
.visible .entry pfe_batch_prefix_f32(
	.param .u64 .ptr .align 1 pfe_batch_prefix_f32_param_0,
	.param .u64 .ptr .align 1 pfe_batch_prefix_f32_param_1,
	.param .u32 pfe_batch_prefix_f32_param_2,
	.param .u32 pfe_batch_prefix_f32_param_3,
	.param .u64 .ptr .align 1 pfe_batch_prefix_f32_param_4,
	.param .u64 .ptr .align 1 pfe_batch_prefix_f32_param_5,
	.param .u32 pfe_batch_prefix_f32_param_6,
	.param .u64 .ptr .align 1 pfe_batch_prefix_f32_param_7
)
{
	.reg .pred 	%p<18>;
	.reg .b16 	%rs<8>;
	.reg .b32 	%r<49>;
	.reg .b32 	%f<29>;
	.reg .b64 	%rd<35>;
	.reg .b64 	%fd<4>;

	ld.param.u64 	%rd9, [pfe_batch_prefix_f32_param_0];
	ld.param.u64 	%rd10, [pfe_batch_prefix_f32_param_1];
	ld.param.u32 	%r25, [pfe_batch_prefix_f32_param_2];
	ld.param.u32 	%r26, [pfe_batch_prefix_f32_param_3];
	ld.param.u64 	%rd7, [pfe_batch_prefix_f32_param_4];
	ld.param.u64 	%rd8, [pfe_batch_prefix_f32_param_5];
	ld.param.u32 	%r27, [pfe_batch_prefix_f32_param_6];
	ld.param.u64 	%rd11, [pfe_batch_prefix_f32_param_7];
	cvta.to.global.u64 	%rd1, %rd11;
	cvta.to.global.u64 	%rd2, %rd10;
	cvta.to.global.u64 	%rd3, %rd9;
	mov.u32 	%r28, %ctaid.x;
	mov.u32 	%r29, %ntid.x;
	mov.u32 	%r30, %tid.x;
	mad.lo.s32 	%r1, %r28, %r29, %r30;
	setp.ge.s32 	%p1, %r1, %r27;
	@%p1 bra 	$L__BB1_19;
	cvta.to.global.u64 	%rd12, %rd7;
	cvta.to.global.u64 	%rd13, %rd8;
	mul.wide.s32 	%rd14, %r1, 4;
	add.s64 	%rd15, %rd12, %rd14;
	ld.global.nc.u32 	%r2, [%rd15];
	add.s64 	%rd16, %rd13, %rd14;
	ld.global.nc.u32 	%r31, [%rd16];
	min.s32 	%r32, %r2, %r31;
	setp.lt.s32 	%p2, %r32, 1;
	setp.gt.s32 	%p3, %r2, %r25;
	or.pred  	%p4, %p3, %p2;
	@%p4 bra 	$L__BB1_19;
	mul.lo.s32 	%r4, %r25, %r1;
	add.s32 	%r48, %r2, %r26;
	min.s32 	%r6, %r48, %r25;
	setp.lt.s32 	%p5, %r6, 1;
	@%p5 bra 	$L__BB1_14;
	and.b32  	%r7, %r6, 7;
	setp.lt.u32 	%p6, %r6, 8;
	mov.b32 	%r45, 0;
	@%p6 bra 	$L__BB1_6;
	and.b32  	%r45, %r6, 2147483640;
	neg.s32 	%r43, %r45;
	add.s64 	%rd4, %rd1, 16;
	mov.u32 	%r42, %r4;
$L__BB1_5:
	.pragma "nounroll";
	mul.wide.s32 	%rd17, %r42, 4;
	add.s64 	%rd18, %rd4, %rd17;
	mov.b32 	%r34, 2147483647;
	st.global.u32 	[%rd18+-16], %r34;
	st.global.u32 	[%rd18+-12], %r34;
	st.global.u32 	[%rd18+-8], %r34;
	st.global.u32 	[%rd18+-4], %r34;
	st.global.u32 	[%rd18], %r34;
	st.global.u32 	[%rd18+4], %r34;
	st.global.u32 	[%rd18+8], %r34;
	st.global.u32 	[%rd18+12], %r34;
	add.s32 	%r43, %r43, 8;
	add.s32 	%r42, %r42, 8;
	setp.ne.s32 	%p7, %r43, 0;
	@%p7 bra 	$L__BB1_5;
$L__BB1_6:
	setp.eq.s32 	%p8, %r7, 0;
	@%p8 bra 	$L__BB1_14;
	and.b32  	%r15, %r6, 3;
	setp.lt.u32 	%p9, %r7, 4;
	@%p9 bra 	$L__BB1_9;
	add.s32 	%r35, %r45, %r4;
	mul.wide.s32 	%rd19, %r35, 4;
	add.s64 	%rd20, %rd1, %rd19;
	mov.b32 	%r36, 2147483647;
	st.global.u32 	[%rd20], %r36;
	st.global.u32 	[%rd20+4], %r36;
	st.global.u32 	[%rd20+8], %r36;
	st.global.u32 	[%rd20+12], %r36;
	add.s32 	%r45, %r45, 4;
$L__BB1_9:
	setp.eq.s32 	%p10, %r15, 0;
	@%p10 bra 	$L__BB1_14;
	setp.eq.s32 	%p11, %r15, 1;
	@%p11 bra 	$L__BB1_12;
	add.s32 	%r37, %r45, %r4;
	mul.wide.s32 	%rd21, %r37, 4;
	add.s64 	%rd22, %rd1, %rd21;
	mov.b32 	%r38, 2147483647;
	st.global.u32 	[%rd22], %r38;
	st.global.u32 	[%rd22+4], %r38;
	add.s32 	%r45, %r45, 2;
$L__BB1_12:
	and.b32  	%r39, %r6, 1;
	setp.eq.b32 	%p12, %r39, 1;
	not.pred 	%p13, %p12;
	@%p13 bra 	$L__BB1_14;
	add.s32 	%r40, %r45, %r4;
	mul.wide.s32 	%rd23, %r40, 4;
	add.s64 	%rd24, %rd1, %rd23;
	mov.b32 	%r41, 2147483647;
	st.global.u32 	[%rd24], %r41;
$L__BB1_14:
	setp.ge.s32 	%p14, %r48, %r25;
	@%p14 bra 	$L__BB1_19;
	cvt.rn.f32.u32 	%f11, %r2;
	mul.f32 	%f1, %f11, %f11;
	cvt.rn.f32.u32 	%f12, %r31;
	add.f32 	%f13, %f12, 0f3F800000;
	mov.f32 	%f14, 0f40000000;
	div.rn.f32 	%f2, %f14, %f13;
	mov.f32 	%f15, 0f3F800000;
	sub.f32 	%f3, %f15, %f2;
	add.s32 	%r47, %r48, %r4;
	mul.wide.s32 	%rd25, %r2, 8;
	sub.s64 	%rd5, %rd2, %rd25;
	mul.wide.s32 	%rd26, %r2, 4;
	sub.s64 	%rd6, %rd3, %rd26;
	mov.b16 	%rs7, 0;
	mov.f32 	%f27, 0f00000000;
$L__BB1_16:
	.pragma "nounroll";
	mul.wide.s32 	%rd27, %r48, 8;
	add.s64 	%rd28, %rd5, %rd27;
	mul.wide.s32 	%rd29, %r48, 4;
	add.s64 	%rd30, %rd6, %rd29;
	add.s64 	%rd31, %rd2, %rd27;
	add.s64 	%rd32, %rd3, %rd29;
	ld.global.nc.f32 	%f17, [%rd32];
	ld.global.nc.f32 	%f18, [%rd30];
	sub.f32 	%f5, %f17, %f18;
	ld.global.nc.f64 	%fd1, [%rd31];
	ld.global.nc.f64 	%fd2, [%rd28];
	sub.f64 	%fd3, %fd1, %fd2;
	cvt.rn.f32.f64 	%f6, %fd3;
	setp.leu.f32 	%p15, %f6, 0f00000000;
	mov.f32 	%f28, 0f7FFFFFFF;
	@%p15 bra 	$L__BB1_18;
	fma.rn.f32 	%f19, %f5, %f5, %f1;
	sqrt.rn.f32 	%f20, %f19;
	div.rn.f32 	%f21, %f20, %f6;
	mul.f32 	%f22, %f21, 0f42C80000;
	copysign.f32 	%f23, %f5, %f22;
	and.b16  	%rs5, %rs7, 255;
	setp.eq.s16 	%p16, %rs5, 0;
	mul.f32 	%f24, %f3, %f27;
	fma.rn.f32 	%f25, %f2, %f23, %f24;
	selp.f32 	%f27, %f23, %f25, %p16;
	mov.b16 	%rs7, 1;
	mov.f32 	%f28, %f27;
$L__BB1_18:
	mul.wide.s32 	%rd33, %r47, 4;
	add.s64 	%rd34, %rd1, %rd33;
	st.global.f32 	[%rd34], %f28;
	add.s32 	%r48, %r48, 1;
	add.s32 	%r47, %r47, 1;
	setp.lt.s32 	%p17, %r48, %r25;
	@%p17 bra 	$L__BB1_16;
$L__BB1_19:
	ret;

}
	// .globl	pfe_many_series_one_param_time_major_f32
.visible .entry pfe_many_series_one_param_time_major_f32(
	.param .u64 .ptr .align 1 pfe_many_series_one_param_time_major_f32_param_0,
	.param .u64 .ptr .align 1 pfe_many_series_one_param_time_major_f32_param_1,
	.param .u32 pfe_many_series_one_param_time_major_f32_param_2,
	.param .u32 pfe_many_series_one_param_time_major_f32_param_3,
	.param .u32 pfe_many_series_one_param_time_major_f32_param_4,
	.param .u32 pfe_many_series_one_param_time_major_f32_param_5,
	.param .u64 .ptr .align 1 pfe_many_series_one_param_time_major_f32_param_6
)
{
	.reg .pred 	%p<40>;
	.reg .b32 	%r<119>;
	.reg .b32 	%f<138>;
	.reg .b64 	%rd<92>;

	ld.param.u64 	%rd6, [pfe_many_series_one_param_time_major_f32_param_0];
	ld.param.u64 	%rd5, [pfe_many_series_one_param_time_major_f32_param_1];
	ld.param.u32 	%r63, [pfe_many_series_one_param_time_major_f32_param_2];
	ld.param.u32 	%r64, [pfe_many_series_one_param_time_major_f32_param_3];
	ld.param.u32 	%r65, [pfe_many_series_one_param_time_major_f32_param_4];
	ld.param.u32 	%r66, [pfe_many_series_one_param_time_major_f32_param_5];
	ld.param.u64 	%rd7, [pfe_many_series_one_param_time_major_f32_param_6];
	cvta.to.global.u64 	%rd1, %rd7;
	cvta.to.global.u64 	%rd2, %rd6;
	mov.u32 	%r67, %ctaid.x;
	mov.u32 	%r68, %ntid.x;
	mov.u32 	%r69, %tid.x;
	mad.lo.s32 	%r1, %r67, %r68, %r69;
	setp.ge.s32 	%p2, %r1, %r63;
	min.s32 	%r70, %r65, %r66;
	setp.lt.s32 	%p3, %r70, 1;
	or.pred  	%p4, %p3, %p2;
	@%p4 bra 	$L__BB2_14;
	cvta.to.global.u64 	%rd8, %rd5;
	mul.wide.s32 	%rd9, %r1, 4;
	add.s64 	%rd10, %rd8, %rd9;
	ld.global.nc.u32 	%r2, [%rd10];
	setp.gt.s32 	%p5, %r2, -1;
	setp.lt.s32 	%p6, %r2, %r64;
	and.pred  	%p7, %p5, %p6;
	@%p7 bra 	$L__BB2_15;
	setp.lt.s32 	%p30, %r64, 1;
	@%p30 bra 	$L__BB2_14;
	and.b32  	%r3, %r64, 7;
	setp.lt.u32 	%p31, %r64, 8;
	mov.b32 	%r117, 0;
	@%p31 bra 	$L__BB2_6;
	and.b32  	%r117, %r64, 2147483640;
	neg.s32 	%r100, %r117;
	shl.b32 	%r6, %r63, 3;
	mul.wide.s32 	%rd72, %r63, 4;
	mov.u32 	%r99, %r1;
$L__BB2_5:
	.pragma "nounroll";
	mul.wide.s32 	%rd70, %r99, 4;
	add.s64 	%rd71, %rd1, %rd70;
	mov.b32 	%r91, 2147483647;
	st.global.u32 	[%rd71], %r91;
	add.s64 	%rd73, %rd71, %rd72;
	st.global.u32 	[%rd73], %r91;
	add.s64 	%rd74, %rd73, %rd72;
	st.global.u32 	[%rd74], %r91;
	add.s64 	%rd75, %rd74, %rd72;
	st.global.u32 	[%rd75], %r91;
	add.s64 	%rd76, %rd75, %rd72;
	st.global.u32 	[%rd76], %r91;
	add.s64 	%rd77, %rd76, %rd72;
	st.global.u32 	[%rd77], %r91;
	add.s64 	%rd78, %rd77, %rd72;
	st.global.u32 	[%rd78], %r91;
	add.s64 	%rd79, %rd78, %rd72;
	st.global.u32 	[%rd79], %r91;
	add.s32 	%r100, %r100, 8;
	add.s32 	%r99, %r99, %r6;
	setp.eq.s32 	%p32, %r100, 0;
	@%p32 bra 	$L__BB2_6;
	bra.uni 	$L__BB2_5;
$L__BB2_6:
	setp.eq.s32 	%p33, %r3, 0;
	@%p33 bra 	$L__BB2_14;
	and.b32  	%r58, %r64, 3;
	setp.lt.u32 	%p34, %r3, 4;
	@%p34 bra 	$L__BB2_9;
	mad.lo.s32 	%r92, %r117, %r63, %r1;
	mul.wide.s32 	%rd80, %r92, 4;
	add.s64 	%rd81, %rd1, %rd80;
	mov.b32 	%r93, 2147483647;
	st.global.u32 	[%rd81], %r93;
	mul.wide.s32 	%rd82, %r63, 4;
	add.s64 	%rd83, %rd81, %rd82;
	st.global.u32 	[%rd83], %r93;
	add.s64 	%rd84, %rd83, %rd82;
	st.global.u32 	[%rd84], %r93;
	add.s64 	%rd85, %rd84, %rd82;
	st.global.u32 	[%rd85], %r93;
	add.s32 	%r117, %r117, 4;
$L__BB2_9:
	setp.eq.s32 	%p35, %r58, 0;
	@%p35 bra 	$L__BB2_14;
	setp.eq.s32 	%p36, %r58, 1;
	@%p36 bra 	$L__BB2_12;
	mad.lo.s32 	%r94, %r117, %r63, %r1;
	mul.wide.s32 	%rd86, %r94, 4;
	add.s64 	%rd87, %rd1, %rd86;
	mov.b32 	%r95, 2147483647;
	st.global.u32 	[%rd87], %r95;
	mul.wide.s32 	%rd88, %r63, 4;
	add.s64 	%rd89, %rd87, %rd88;
	st.global.u32 	[%rd89], %r95;
	add.s32 	%r117, %r117, 2;
$L__BB2_12:
	and.b32  	%r96, %r64, 1;
	setp.eq.b32 	%p37, %r96, 1;
	not.pred 	%p38, %p37;
	@%p38 bra 	$L__BB2_14;
	mad.lo.s32 	%r97, %r117, %r63, %r1;
	mul.wide.s32 	%rd90, %r97, 4;
	add.s64 	%rd91, %rd1, %rd90;
	mov.b32 	%r98, 2147483647;
	st.global.u32 	[%rd91], %r98;
$L__BB2_14:
	ret;
$L__BB2_15:
	add.s32 	%r11, %r2, %r65;
	min.s32 	%r12, %r11, %r64;
	setp.lt.s32 	%p8, %r12, 1;
	@%p8 bra 	$L__BB2_27;
	and.b32  	%r13, %r12, 7;
	setp.lt.u32 	%p9, %r12, 8;
	mov.b32 	%r104, 0;
	@%p9 bra 	$L__BB2_19;
	and.b32  	%r104, %r12, 2147483640;
	neg.s32 	%r102, %r104;
	shl.b32 	%r16, %r63, 3;
	mul.wide.s32 	%rd13, %r63, 4;
	mov.u32 	%r101, %r1;
$L__BB2_18:
	.pragma "nounroll";
	mul.wide.s32 	%rd11, %r101, 4;
	add.s64 	%rd12, %rd1, %rd11;
	mov.b32 	%r72, 2147483647;
	st.global.u32 	[%rd12], %r72;
	add.s64 	%rd14, %rd12, %rd13;
	st.global.u32 	[%rd14], %r72;
	add.s64 	%rd15, %rd14, %rd13;
	st.global.u32 	[%rd15], %r72;
	add.s64 	%rd16, %rd15, %rd13;
	st.global.u32 	[%rd16], %r72;
	add.s64 	%rd17, %rd16, %rd13;
	st.global.u32 	[%rd17], %r72;
	add.s64 	%rd18, %rd17, %rd13;
	st.global.u32 	[%rd18], %r72;
	add.s64 	%rd19, %rd18, %rd13;
	st.global.u32 	[%rd19], %r72;
	add.s64 	%rd20, %rd19, %rd13;
	st.global.u32 	[%rd20], %r72;
	add.s32 	%r102, %r102, 8;
	add.s32 	%r101, %r101, %r16;
	setp.ne.s32 	%p10, %r102, 0;
	@%p10 bra 	$L__BB2_18;
$L__BB2_19:
	setp.eq.s32 	%p11, %r13, 0;
	@%p11 bra 	$L__BB2_27;
	and.b32  	%r22, %r12, 3;
	setp.lt.u32 	%p12, %r13, 4;
	@%p12 bra 	$L__BB2_22;
	mad.lo.s32 	%r73, %r104, %r63, %r1;
	mul.wide.s32 	%rd21, %r73, 4;
	add.s64 	%rd22, %rd1, %rd21;
	mov.b32 	%r74, 2147483647;
	st.global.u32 	[%rd22], %r74;
	mul.wide.s32 	%rd23, %r63, 4;
	add.s64 	%rd24, %rd22, %rd23;
	st.global.u32 	[%rd24], %r74;
	add.s64 	%rd25, %rd24, %rd23;
	st.global.u32 	[%rd25], %r74;
	add.s64 	%rd26, %rd25, %rd23;
	st.global.u32 	[%rd26], %r74;
	add.s32 	%r104, %r104, 4;
$L__BB2_22:
	setp.eq.s32 	%p13, %r22, 0;
	@%p13 bra 	$L__BB2_27;
	setp.eq.s32 	%p14, %r22, 1;
	@%p14 bra 	$L__BB2_25;
	mad.lo.s32 	%r75, %r104, %r63, %r1;
	mul.wide.s32 	%rd27, %r75, 4;
	add.s64 	%rd28, %rd1, %rd27;
	mov.b32 	%r76, 2147483647;
	st.global.u32 	[%rd28], %r76;
	mul.wide.s32 	%rd29, %r63, 4;
	add.s64 	%rd30, %rd28, %rd29;
	st.global.u32 	[%rd30], %r76;
	add.s32 	%r104, %r104, 2;
$L__BB2_25:
	and.b32  	%r77, %r12, 1;
	setp.eq.b32 	%p15, %r77, 1;
	not.pred 	%p16, %p15;
	@%p16 bra 	$L__BB2_27;
	mad.lo.s32 	%r78, %r104, %r63, %r1;
	mul.wide.s32 	%rd31, %r78, 4;
	add.s64 	%rd32, %rd1, %rd31;
	mov.b32 	%r79, 2147483647;
	st.global.u32 	[%rd32], %r79;
$L__BB2_27:
	setp.ge.s32 	%p17, %r11, %r64;
	@%p17 bra 	$L__BB2_14;
	cvt.rn.f32.u32 	%f1, %r65;
	cvt.rn.f32.u32 	%f28, %r66;
	add.f32 	%f29, %f28, 0f3F800000;
	mov.f32 	%f30, 0f40000000;
	div.rn.f32 	%f2, %f30, %f29;
	add.s32 	%r27, %r2, 1;
	max.u32 	%r80, %r11, %r27;
	sub.s32 	%r28, %r80, %r2;
	and.b32  	%r29, %r28, 7;
	sub.s32 	%r81, %r2, %r80;
	setp.gt.u32 	%p18, %r81, -8;
	mov.f32 	%f133, 0f00000000;
	mov.u32 	%r112, %r2;
	@%p18 bra 	$L__BB2_31;
	mad.lo.s32 	%r111, %r2, %r63, %r1;
	shl.b32 	%r31, %r63, 3;
	mad.lo.s32 	%r110, %r63, %r27, %r1;
	and.b32  	%r82, %r28, -8;
	neg.s32 	%r109, %r82;
	mov.f32 	%f133, 0f00000000;
	mul.wide.s32 	%rd37, %r63, 4;
	mov.u32 	%r112, %r2;
$L__BB2_30:
	.pragma "nounroll";
	mul.wide.s32 	%rd33, %r110, 4;
	add.s64 	%rd34, %rd2, %rd33;
	ld.global.nc.f32 	%f32, [%rd34];
	mul.wide.s32 	%rd35, %r111, 4;
	add.s64 	%rd36, %rd2, %rd35;
	ld.global.nc.f32 	%f33, [%rd36];
	sub.f32 	%f34, %f32, %f33;
	fma.rn.f32 	%f35, %f34, %f34, 0f3F800000;
	sqrt.rn.f32 	%f36, %f35;
	add.f32 	%f37, %f133, %f36;
	add.s64 	%rd38, %rd34, %rd37;
	ld.global.nc.f32 	%f38, [%rd38];
	sub.f32 	%f39, %f38, %f32;
	fma.rn.f32 	%f40, %f39, %f39, 0f3F800000;
	sqrt.rn.f32 	%f41, %f40;
	add.f32 	%f42, %f37, %f41;
	add.s64 	%rd39, %rd38, %rd37;
	ld.global.nc.f32 	%f43, [%rd39];
	sub.f32 	%f44, %f43, %f38;
	fma.rn.f32 	%f45, %f44, %f44, 0f3F800000;
	sqrt.rn.f32 	%f46, %f45;
	add.f32 	%f47, %f42, %f46;
	add.s64 	%rd40, %rd39, %rd37;
	ld.global.nc.f32 	%f48, [%rd40];
	sub.f32 	%f49, %f48, %f43;
	fma.rn.f32 	%f50, %f49, %f49, 0f3F800000;
	sqrt.rn.f32 	%f51, %f50;
	add.f32 	%f52, %f47, %f51;
	add.s64 	%rd41, %rd40, %rd37;
	ld.global.nc.f32 	%f53, [%rd41];
	sub.f32 	%f54, %f53, %f48;
	fma.rn.f32 	%f55, %f54, %f54, 0f3F800000;
	sqrt.rn.f32 	%f56, %f55;
	add.f32 	%f57, %f52, %f56;
	add.s64 	%rd42, %rd41, %rd37;
	ld.global.nc.f32 	%f58, [%rd42];
	sub.f32 	%f59, %f58, %f53;
	fma.rn.f32 	%f60, %f59, %f59, 0f3F800000;
	sqrt.rn.f32 	%f61, %f60;
	add.f32 	%f62, %f57, %f61;
	add.s64 	%rd43, %rd42, %rd37;
	ld.global.nc.f32 	%f63, [%rd43];
	sub.f32 	%f64, %f63, %f58;
	fma.rn.f32 	%f65, %f64, %f64, 0f3F800000;
	sqrt.rn.f32 	%f66, %f65;
	add.f32 	%f67, %f62, %f66;
	add.s32 	%r112, %r112, 8;
	add.s64 	%rd44, %rd43, %rd37;
	ld.global.nc.f32 	%f68, [%rd44];
	sub.f32 	%f69, %f68, %f63;
	fma.rn.f32 	%f70, %f69, %f69, 0f3F800000;
	sqrt.rn.f32 	%f71, %f70;
	add.f32 	%f133, %f67, %f71;
	add.s32 	%r111, %r111, %r31;
	add.s32 	%r110, %r110, %r31;
	add.s32 	%r109, %r109, 8;
	setp.eq.s32 	%p19, %r109, 0;
	@%p19 bra 	$L__BB2_31;
	bra.uni 	$L__BB2_30;
$L__BB2_31:
	setp.eq.s32 	%p20, %r29, 0;
	@%p20 bra 	$L__BB2_39;
	and.b32  	%r35, %r28, 3;
	setp.lt.u32 	%p21, %r29, 4;
	@%p21 bra 	$L__BB2_34;
	mad.lo.s32 	%r83, %r112, %r63, %r1;
	add.s32 	%r84, %r83, %r63;
	mul.wide.s32 	%rd45, %r84, 4;
	add.s64 	%rd46, %rd2, %rd45;
	ld.global.nc.f32 	%f73, [%rd46];
	mul.wide.s32 	%rd47, %r83, 4;
	add.s64 	%rd48, %rd2, %rd47;
	ld.global.nc.f32 	%f74, [%rd48];
	sub.f32 	%f75, %f73, %f74;
	fma.rn.f32 	%f76, %f75, %f75, 0f3F800000;
	sqrt.rn.f32 	%f77, %f76;
	add.f32 	%f78, %f133, %f77;
	mul.wide.s32 	%rd49, %r63, 4;
	add.s64 	%rd50, %rd46, %rd49;
	ld.global.nc.f32 	%f79, [%rd50];
	sub.f32 	%f80, %f79, %f73;
	fma.rn.f32 	%f81, %f80, %f80, 0f3F800000;
	sqrt.rn.f32 	%f82, %f81;
	add.f32 	%f83, %f78, %f82;
	add.s64 	%rd51, %rd50, %rd49;
	ld.global.nc.f32 	%f84, [%rd51];
	sub.f32 	%f85, %f84, %f79;
	fma.rn.f32 	%f86, %f85, %f85, 0f3F800000;
	sqrt.rn.f32 	%f87, %f86;
	add.f32 	%f88, %f83, %f87;
	add.s32 	%r112, %r112, 4;
	add.s64 	%rd52, %rd51, %rd49;
	ld.global.nc.f32 	%f89, [%rd52];
	sub.f32 	%f90, %f89, %f84;
	fma.rn.f32 	%f91, %f90, %f90, 0f3F800000;
	sqrt.rn.f32 	%f92, %f91;
	add.f32 	%f133, %f88, %f92;
$L__BB2_34:
	setp.eq.s32 	%p22, %r35, 0;
	@%p22 bra 	$L__BB2_39;
	setp.eq.s32 	%p23, %r35, 1;
	@%p23 bra 	$L__BB2_37;
	mad.lo.s32 	%r85, %r112, %r63, %r1;
	add.s32 	%r86, %r85, %r63;
	mul.wide.s32 	%rd53, %r86, 4;
	add.s64 	%rd54, %rd2, %rd53;
	ld.global.nc.f32 	%f94, [%rd54];
	mul.wide.s32 	%rd55, %r85, 4;
	add.s64 	%rd56, %rd2, %rd55;
	ld.global.nc.f32 	%f95, [%rd56];
	sub.f32 	%f96, %f94, %f95;
	fma.rn.f32 	%f97, %f96, %f96, 0f3F800000;
	sqrt.rn.f32 	%f98, %f97;
	add.f32 	%f99, %f133, %f98;
	add.s32 	%r112, %r112, 2;
	mul.wide.s32 	%rd57, %r63, 4;
	add.s64 	%rd58, %rd54, %rd57;
	ld.global.nc.f32 	%f100, [%rd58];
	sub.f32 	%f101, %f100, %f94;
	fma.rn.f32 	%f102, %f101, %f101, 0f3F800000;
	sqrt.rn.f32 	%f103, %f102;
	add.f32 	%f133, %f99, %f103;
$L__BB2_37:
	and.b32  	%r87, %r28, 1;
	setp.eq.b32 	%p24, %r87, 1;
	not.pred 	%p25, %p24;
	@%p25 bra 	$L__BB2_39;
	mad.lo.s32 	%r88, %r112, %r63, %r1;
	add.s32 	%r89, %r88, %r63;
	mul.wide.s32 	%rd59, %r89, 4;
	add.s64 	%rd60, %rd2, %rd59;
	ld.global.nc.f32 	%f104, [%rd60];
	mul.wide.s32 	%rd61, %r88, 4;
	add.s64 	%rd62, %rd2, %rd61;
	ld.global.nc.f32 	%f105, [%rd62];
	sub.f32 	%f106, %f104, %f105;
	fma.rn.f32 	%f107, %f106, %f106, 0f3F800000;
	sqrt.rn.f32 	%f108, %f107;
	add.f32 	%f133, %f133, %f108;
$L__BB2_39:
	sub.s32 	%r115, %r11, %r64;
	mad.lo.s32 	%r114, %r2, %r63, %r1;
	mad.lo.s32 	%r113, %r63, %r11, %r1;
	mov.f32 	%f110, 0f3F800000;
	sub.f32 	%f13, %f110, %f2;
	mul.f32 	%f14, %f1, %f1;
	mov.pred 	%p39, -1;
	mov.f32 	%f135, 0f00000000;
	mul.wide.s32 	%rd67, %r63, 4;
$L__BB2_40:
	.pragma "nounroll";
	mul.wide.s32 	%rd63, %r113, 4;
	add.s64 	%rd3, %rd2, %rd63;
	ld.global.nc.f32 	%f19, [%rd3];
	mul.wide.s32 	%rd64, %r114, 4;
	add.s64 	%rd4, %rd2, %rd64;
	ld.global.nc.f32 	%f20, [%rd4];
	sub.f32 	%f21, %f19, %f20;
	setp.leu.f32 	%p27, %f133, 0f00000000;
	mov.f32 	%f137, 0f00000000;
	@%p27 bra 	$L__BB2_42;
	fma.rn.f32 	%f112, %f21, %f21, %f14;
	sqrt.rn.f32 	%f113, %f112;
	div.rn.f32 	%f114, %f113, %f133;
	mul.f32 	%f137, %f114, 0f42C80000;
$L__BB2_42:
	copysign.f32 	%f115, %f21, %f137;
	mul.f32 	%f116, %f13, %f135;
	fma.rn.f32 	%f117, %f2, %f115, %f116;
	selp.f32 	%f135, %f115, %f117, %p39;
	add.s64 	%rd66, %rd1, %rd63;
	st.global.f32 	[%rd66], %f135;
	add.s32 	%r115, %r115, 1;
	setp.eq.s32 	%p28, %r115, 0;
	@%p28 bra 	$L__BB2_14;
	add.s64 	%rd68, %rd3, %rd67;
	ld.global.nc.f32 	%f118, [%rd68];
	sub.f32 	%f119, %f118, %f19;
	add.s64 	%rd69, %rd4, %rd67;
	ld.global.nc.f32 	%f120, [%rd69];
	sub.f32 	%f121, %f120, %f20;
	fma.rn.f32 	%f122, %f119, %f119, 0f3F800000;
	sqrt.rn.f32 	%f123, %f122;
	fma.rn.f32 	%f124, %f121, %f121, 0f3F800000;
	sqrt.rn.f32 	%f125, %f124;
	sub.f32 	%f126, %f123, %f125;
	add.f32 	%f133, %f133, %f126;
	add.s32 	%r114, %r114, %r63;
	add.s32 	%r113, %r113, %r63;
	mov.pred 	%p39, 0;
	bra.uni 	$L__BB2_40;

}
	// .globl	pfe_build_steps_f32
.visible .entry pfe_build_steps_f32(
	.param .u64 .ptr .align 1 pfe_build_steps_f32_param_0,
	.param .u32 pfe_build_steps_f32_param_1,
	.param .u64 .ptr .align 1 pfe_build_steps_f32_param_2
)
{
	.reg .pred 	%p<4>;
	.reg .b32 	%r<13>;
	.reg .b32 	%f<6>;
	.reg .b64 	%rd<8>;

	ld.param.u64 	%rd3, [pfe_build_steps_f32_param_0];
	ld.param.u32 	%r7, [pfe_build_steps_f32_param_1];
	ld.param.u64 	%rd4, [pfe_build_steps_f32_param_2];
	cvta.to.global.u64 	%rd1, %rd4;
	mov.u32 	%r8, %ctaid.x;
	mov.u32 	%r1, %ntid.x;
	mov.u32 	%r9, %tid.x;
	mad.lo.s32 	%r2, %r8, %r1, %r9;
	setp.ne.s32 	%p1, %r2, 0;
	@%p1 bra 	$L__BB3_2;
	mov.b32 	%r10, 0;
	st.global.u32 	[%rd1], %r10;
$L__BB3_2:
	add.s32 	%r12, %r2, 1;
	setp.ge.s32 	%p2, %r12, %r7;
	@%p2 bra 	$L__BB3_5;
	mov.u32 	%r11, %nctaid.x;
	mul.lo.s32 	%r4, %r11, %r1;
	cvta.to.global.u64 	%rd2, %rd3;
$L__BB3_4:
	mul.wide.s32 	%rd5, %r12, 4;
	add.s64 	%rd6, %rd2, %rd5;
	ld.global.nc.f32 	%f1, [%rd6];
	ld.global.nc.f32 	%f2, [%rd6+-4];
	sub.f32 	%f3, %f1, %f2;
	fma.rn.f32 	%f4, %f3, %f3, 0f3F800000;
	sqrt.rn.f32 	%f5, %f4;
	add.s64 	%rd7, %rd1, %rd5;
	st.global.f32 	[%rd7], %f5;
	add.s32 	%r12, %r12, %r4;
	setp.lt.s32 	%p3, %r12, %r7;
	@%p3 bra 	$L__BB3_4;
$L__BB3_5:
	ret;

}
	// .globl	pfe_build_prefix_float2_serial
.visible .entry pfe_build_prefix_float2_serial(
	.param .u64 .ptr .align 1 pfe_build_prefix_float2_serial_param_0,
	.param .u32 pfe_build_prefix_float2_serial_param_1,
	.param .u64 .ptr .align 1 pfe_build_prefix_float2_serial_param_2,
	.param .u64 .ptr .align 1 pfe_build_prefix_float2_serial_param_3
)
{
	.reg .pred 	%p<11>;
	.reg .b32 	%r<30>;
	.reg .b32 	%f<184>;
	.reg .b64 	%rd<31>;

	ld.param.u64 	%rd13, [pfe_build_prefix_float2_serial_param_0];
	ld.param.u32 	%r15, [pfe_build_prefix_float2_serial_param_1];
	ld.param.u64 	%rd14, [pfe_build_prefix_float2_serial_param_2];
	ld.param.u64 	%rd15, [pfe_build_prefix_float2_serial_param_3];
	cvta.to.global.u64 	%rd1, %rd13;
	cvta.to.global.u64 	%rd2, %rd15;
	cvta.to.global.u64 	%rd3, %rd14;
	mov.u32 	%r16, %ctaid.x;
	mov.u32 	%r17, %tid.x;
	or.b32  	%r18, %r16, %r17;
	setp.ne.s32 	%p1, %r18, 0;
	@%p1 bra 	$L__BB4_14;
	mov.b32 	%r19, 0;
	st.global.u32 	[%rd3], %r19;
	st.global.u32 	[%rd2], %r19;
	setp.lt.s32 	%p2, %r15, 2;
	@%p2 bra 	$L__BB4_14;
	add.s32 	%r1, %r15, -1;
	add.s32 	%r21, %r15, -2;
	and.b32  	%r2, %r1, 7;
	setp.lt.u32 	%p3, %r21, 7;
	mov.f32 	%f180, 0f00000000;
	mov.b32 	%r28, 1;
	mov.f32 	%f181, %f180;
	@%p3 bra 	$L__BB4_6;
	and.b32  	%r23, %r1, -8;
	neg.s32 	%r26, %r23;
	add.s64 	%rd30, %rd1, 16;
	add.s64 	%rd29, %rd3, 16;
	add.s64 	%rd28, %rd2, 16;
	mov.f32 	%f180, 0f00000000;
	mov.b32 	%r25, 0;
$L__BB4_4:
	.pragma "nounroll";
	ld.global.nc.f32 	%f17, [%rd30+-12];
	add.f32 	%f18, %f181, %f17;
	sub.f32 	%f19, %f18, %f181;
	sub.f32 	%f20, %f18, %f19;
	sub.f32 	%f21, %f181, %f20;
	sub.f32 	%f22, %f17, %f19;
	add.f32 	%f23, %f22, %f21;
	add.f32 	%f24, %f180, %f23;
	add.f32 	%f25, %f18, %f24;
	sub.f32 	%f26, %f25, %f18;
	sub.f32 	%f27, %f24, %f26;
	st.global.f32 	[%rd29+-12], %f25;
	st.global.f32 	[%rd28+-12], %f27;
	ld.global.nc.f32 	%f28, [%rd30+-8];
	add.f32 	%f29, %f25, %f28;
	sub.f32 	%f30, %f29, %f25;
	sub.f32 	%f31, %f29, %f30;
	sub.f32 	%f32, %f25, %f31;
	sub.f32 	%f33, %f28, %f30;
	add.f32 	%f34, %f33, %f32;
	add.f32 	%f35, %f27, %f34;
	add.f32 	%f36, %f29, %f35;
	sub.f32 	%f37, %f36, %f29;
	sub.f32 	%f38, %f35, %f37;
	st.global.f32 	[%rd29+-8], %f36;
	st.global.f32 	[%rd28+-8], %f38;
	ld.global.nc.f32 	%f39, [%rd30+-4];
	add.f32 	%f40, %f36, %f39;
	sub.f32 	%f41, %f40, %f36;
	sub.f32 	%f42, %f40, %f41;
	sub.f32 	%f43, %f36, %f42;
	sub.f32 	%f44, %f39, %f41;
	add.f32 	%f45, %f44, %f43;
	add.f32 	%f46, %f38, %f45;
	add.f32 	%f47, %f40, %f46;
	sub.f32 	%f48, %f47, %f40;
	sub.f32 	%f49, %f46, %f48;
	st.global.f32 	[%rd29+-4], %f47;
	st.global.f32 	[%rd28+-4], %f49;
	ld.global.nc.f32 	%f50, [%rd30];
	add.f32 	%f51, %f47, %f50;
	sub.f32 	%f52, %f51, %f47;
	sub.f32 	%f53, %f51, %f52;
	sub.f32 	%f54, %f47, %f53;
	sub.f32 	%f55, %f50, %f52;
	add.f32 	%f56, %f55, %f54;
	add.f32 	%f57, %f49, %f56;
	add.f32 	%f58, %f51, %f57;
	sub.f32 	%f59, %f58, %f51;
	sub.f32 	%f60, %f57, %f59;
	st.global.f32 	[%rd29], %f58;
	st.global.f32 	[%rd28], %f60;
	ld.global.nc.f32 	%f61, [%rd30+4];
	add.f32 	%f62, %f58, %f61;
	sub.f32 	%f63, %f62, %f58;
	sub.f32 	%f64, %f62, %f63;
	sub.f32 	%f65, %f58, %f64;
	sub.f32 	%f66, %f61, %f63;
	add.f32 	%f67, %f66, %f65;
	add.f32 	%f68, %f60, %f67;
	add.f32 	%f69, %f62, %f68;
	sub.f32 	%f70, %f69, %f62;
	sub.f32 	%f71, %f68, %f70;
	st.global.f32 	[%rd29+4], %f69;
	st.global.f32 	[%rd28+4], %f71;
	ld.global.nc.f32 	%f72, [%rd30+8];
	add.f32 	%f73, %f69, %f72;
	sub.f32 	%f74, %f73, %f69;
	sub.f32 	%f75, %f73, %f74;
	sub.f32 	%f76, %f69, %f75;
	sub.f32 	%f77, %f72, %f74;
	add.f32 	%f78, %f77, %f76;
	add.f32 	%f79, %f71, %f78;
	add.f32 	%f80, %f73, %f79;
	sub.f32 	%f81, %f80, %f73;
	sub.f32 	%f82, %f79, %f81;
	st.global.f32 	[%rd29+8], %f80;
	st.global.f32 	[%rd28+8], %f82;
	ld.global.nc.f32 	%f83, [%rd30+12];
	add.f32 	%f84, %f80, %f83;
	sub.f32 	%f85, %f84, %f80;
	sub.f32 	%f86, %f84, %f85;
	sub.f32 	%f87, %f80, %f86;
	sub.f32 	%f88, %f83, %f85;
	add.f32 	%f89, %f88, %f87;
	add.f32 	%f90, %f82, %f89;
	add.f32 	%f91, %f84, %f90;
	sub.f32 	%f92, %f91, %f84;
	sub.f32 	%f93, %f90, %f92;
	st.global.f32 	[%rd29+12], %f91;
	st.global.f32 	[%rd28+12], %f93;
	ld.global.nc.f32 	%f94, [%rd30+16];
	add.f32 	%f95, %f91, %f94;
	sub.f32 	%f96, %f95, %f91;
	sub.f32 	%f97, %f95, %f96;
	sub.f32 	%f98, %f91, %f97;
	sub.f32 	%f99, %f94, %f96;
	add.f32 	%f100, %f99, %f98;
	add.f32 	%f101, %f93, %f100;
	add.f32 	%f181, %f95, %f101;
	sub.f32 	%f102, %f181, %f95;
	sub.f32 	%f180, %f101, %f102;
	st.global.f32 	[%rd29+16], %f181;
	st.global.f32 	[%rd28+16], %f180;
	add.s32 	%r26, %r26, 8;
	add.s32 	%r25, %r25, 8;
	add.s64 	%rd30, %rd30, 32;
	add.s64 	%rd29, %rd29, 32;
	add.s64 	%rd28, %rd28, 32;
	setp.ne.s32 	%p4, %r26, 0;
	@%p4 bra 	$L__BB4_4;
	add.s32 	%r28, %r25, 1;
$L__BB4_6:
	setp.eq.s32 	%p5, %r2, 0;
	@%p5 bra 	$L__BB4_14;
	and.b32  	%r10, %r1, 3;
	setp.lt.u32 	%p6, %r2, 4;
	@%p6 bra 	$L__BB4_9;
	mul.wide.u32 	%rd16, %r28, 4;
	add.s64 	%rd17, %rd1, %rd16;
	ld.global.nc.f32 	%f103, [%rd17];
	add.f32 	%f104, %f181, %f103;
	sub.f32 	%f105, %f104, %f181;
	sub.f32 	%f106, %f104, %f105;
	sub.f32 	%f107, %f181, %f106;
	sub.f32 	%f108, %f103, %f105;
	add.f32 	%f109, %f108, %f107;
	add.f32 	%f110, %f180, %f109;
	add.f32 	%f111, %f104, %f110;
	sub.f32 	%f112, %f111, %f104;
	sub.f32 	%f113, %f110, %f112;
	add.s64 	%rd18, %rd3, %rd16;
	st.global.f32 	[%rd18], %f111;
	add.s64 	%rd19, %rd2, %rd16;
	st.global.f32 	[%rd19], %f113;
	ld.global.nc.f32 	%f114, [%rd17+4];
	add.f32 	%f115, %f111, %f114;
	sub.f32 	%f116, %f115, %f111;
	sub.f32 	%f117, %f115, %f116;
	sub.f32 	%f118, %f111, %f117;
	sub.f32 	%f119, %f114, %f116;
	add.f32 	%f120, %f119, %f118;
	add.f32 	%f121, %f113, %f120;
	add.f32 	%f122, %f115, %f121;
	sub.f32 	%f123, %f122, %f115;
	sub.f32 	%f124, %f121, %f123;
	st.global.f32 	[%rd18+4], %f122;
	st.global.f32 	[%rd19+4], %f124;
	ld.global.nc.f32 	%f125, [%rd17+8];
	add.f32 	%f126, %f122, %f125;
	sub.f32 	%f127, %f126, %f122;
	sub.f32 	%f128, %f126, %f127;
	sub.f32 	%f129, %f122, %f128;
	sub.f32 	%f130, %f125, %f127;
	add.f32 	%f131, %f130, %f129;
	add.f32 	%f132, %f124, %f131;
	add.f32 	%f133, %f126, %f132;
	sub.f32 	%f134, %f133, %f126;
	sub.f32 	%f135, %f132, %f134;
	st.global.f32 	[%rd18+8], %f133;
	st.global.f32 	[%rd19+8], %f135;
	ld.global.nc.f32 	%f136, [%rd17+12];
	add.f32 	%f137, %f133, %f136;
	sub.f32 	%f138, %f137, %f133;
	sub.f32 	%f139, %f137, %f138;
	sub.f32 	%f140, %f133, %f139;
	sub.f32 	%f141, %f136, %f138;
	add.f32 	%f142, %f141, %f140;
	add.f32 	%f143, %f135, %f142;
	add.f32 	%f181, %f137, %f143;
	sub.f32 	%f144, %f181, %f137;
	sub.f32 	%f180, %f143, %f144;
	st.global.f32 	[%rd18+12], %f181;
	st.global.f32 	[%rd19+12], %f180;
	add.s32 	%r28, %r28, 4;
$L__BB4_9:
	setp.eq.s32 	%p7, %r10, 0;
	@%p7 bra 	$L__BB4_14;
	setp.eq.s32 	%p8, %r10, 1;
	@%p8 bra 	$L__BB4_12;
	mul.wide.u32 	%rd20, %r28, 4;
	add.s64 	%rd21, %rd1, %rd20;
	ld.global.nc.f32 	%f145, [%rd21];
	add.f32 	%f146, %f181, %f145;
	sub.f32 	%f147, %f146, %f181;
	sub.f32 	%f148, %f146, %f147;
	sub.f32 	%f149, %f181, %f148;
	sub.f32 	%f150, %f145, %f147;
	add.f32 	%f151, %f150, %f149;
	add.f32 	%f152, %f180, %f151;
	add.f32 	%f153, %f146, %f152;
	sub.f32 	%f154, %f153, %f146;
	sub.f32 	%f155, %f152, %f154;
	add.s64 	%rd22, %rd3, %rd20;
	st.global.f32 	[%rd22], %f153;
	add.s64 	%rd23, %rd2, %rd20;
	st.global.f32 	[%rd23], %f155;
	ld.global.nc.f32 	%f156, [%rd21+4];
	add.f32 	%f157, %f153, %f156;
	sub.f32 	%f158, %f157, %f153;
	sub.f32 	%f159, %f157, %f158;
	sub.f32 	%f160, %f153, %f159;
	sub.f32 	%f161, %f156, %f158;
	add.f32 	%f162, %f161, %f160;
	add.f32 	%f163, %f155, %f162;
	add.f32 	%f181, %f157, %f163;
	sub.f32 	%f164, %f181, %f157;
	sub.f32 	%f180, %f163, %f164;
	st.global.f32 	[%rd22+4], %f181;
	st.global.f32 	[%rd23+4], %f180;
	add.s32 	%r28, %r28, 2;
$L__BB4_12:
	and.b32  	%r24, %r1, 1;
	setp.eq.b32 	%p9, %r24, 1;
	not.pred 	%p10, %p9;
	@%p10 bra 	$L__BB4_14;
	mul.wide.u32 	%rd24, %r28, 4;
	add.s64 	%rd25, %rd1, %rd24;
	ld.global.nc.f32 	%f165, [%rd25];
	add.f32 	%f166, %f181, %f165;
	sub.f32 	%f167, %f166, %f181;
	sub.f32 	%f168, %f166, %f167;
	sub.f32 	%f169, %f181, %f168;
	sub.f32 	%f170, %f165, %f167;
	add.f32 	%f171, %f170, %f169;
	add.f32 	%f172, %f180, %f171;
	add.f32 	%f173, %f166, %f172;
	sub.f32 	%f174, %f173, %f166;
	sub.f32 	%f175, %f172, %f174;
	add.s64 	%rd26, %rd3, %rd24;
	st.global.f32 	[%rd26], %f173;
	add.s64 	%rd27, %rd2, %rd24;
	st.global.f32 	[%rd27], %f175;
$L__BB4_14:
	ret;

}
	// .globl	pfe_many_params_prefix_f32
.visible .entry pfe_many_params_prefix_f32(
	.param .u64 .ptr .align 1 pfe_many_params_prefix_f32_param_0,
	.param .u64 .ptr .align 1 pfe_many_params_prefix_f32_param_1,
	.param .u64 .ptr .align 1 pfe_many_params_prefix_f32_param_2,
	.param .u32 pfe_many_params_prefix_f32_param_3,
	.param .u32 pfe_many_params_prefix_f32_param_4,
	.param .u64 .ptr .align 1 pfe_many_params_prefix_f32_param_5,
	.param .u64 .ptr .align 1 pfe_many_params_prefix_f32_param_6,
	.param .u32 pfe_many_params_prefix_f32_param_7,
	.param .u64 .ptr .align 1 pfe_many_params_prefix_f32_param_8
)
{
	.reg .pred 	%p<18>;
	.reg .b16 	%rs<8>;
	.reg .b32 	%r<49>;
	.reg .b32 	%f<35>;
	.reg .b64 	%rd<36>;

	ld.param.u64 	%rd7, [pfe_many_params_prefix_f32_param_0];
	ld.param.u64 	%rd8, [pfe_many_params_prefix_f32_param_1];
	ld.param.u64 	%rd9, [pfe_many_params_prefix_f32_param_2];
	ld.param.u32 	%r25, [pfe_many_params_prefix_f32_param_3];
	ld.param.u32 	%r26, [pfe_many_params_prefix_f32_param_4];
	ld.param.u64 	%rd10, [pfe_many_params_prefix_f32_param_5];
	ld.param.u64 	%rd11, [pfe_many_params_prefix_f32_param_6];
	ld.param.u32 	%r27, [pfe_many_params_prefix_f32_param_7];
	ld.param.u64 	%rd12, [pfe_many_params_prefix_f32_param_8];
	cvta.to.global.u64 	%rd1, %rd12;
	mov.u32 	%r28, %ctaid.x;
	mov.u32 	%r29, %ntid.x;
	mov.u32 	%r30, %tid.x;
	mad.lo.s32 	%r1, %r28, %r29, %r30;
	setp.ge.s32 	%p1, %r1, %r27;
	@%p1 bra 	$L__BB5_19;
	cvta.to.global.u64 	%rd13, %rd10;
	cvta.to.global.u64 	%rd14, %rd11;
	mul.wide.s32 	%rd15, %r1, 4;
	add.s64 	%rd16, %rd13, %rd15;
	ld.global.nc.u32 	%r2, [%rd16];
	add.s64 	%rd17, %rd14, %rd15;
	ld.global.nc.u32 	%r31, [%rd17];
	min.s32 	%r32, %r2, %r31;
	setp.lt.s32 	%p2, %r32, 1;
	setp.gt.s32 	%p3, %r2, %r25;
	or.pred  	%p4, %p3, %p2;
	@%p4 bra 	$L__BB5_19;
	mul.lo.s32 	%r4, %r25, %r1;
	add.s32 	%r48, %r2, %r26;
	min.s32 	%r6, %r48, %r25;
	setp.lt.s32 	%p5, %r6, 1;
	@%p5 bra 	$L__BB5_14;
	and.b32  	%r7, %r6, 7;
	setp.lt.u32 	%p6, %r6, 8;
	mov.b32 	%r45, 0;
	@%p6 bra 	$L__BB5_6;
	and.b32  	%r45, %r6, 2147483640;
	neg.s32 	%r43, %r45;
	add.s64 	%rd2, %rd1, 16;
	mov.u32 	%r42, %r4;
$L__BB5_5:
	.pragma "nounroll";
	mul.wide.s32 	%rd18, %r42, 4;
	add.s64 	%rd19, %rd2, %rd18;
	mov.b32 	%r34, 2147483647;
	st.global.u32 	[%rd19+-16], %r34;
	st.global.u32 	[%rd19+-12], %r34;
	st.global.u32 	[%rd19+-8], %r34;
	st.global.u32 	[%rd19+-4], %r34;
	st.global.u32 	[%rd19], %r34;
	st.global.u32 	[%rd19+4], %r34;
	st.global.u32 	[%rd19+8], %r34;
	st.global.u32 	[%rd19+12], %r34;
	add.s32 	%r43, %r43, 8;
	add.s32 	%r42, %r42, 8;
	setp.ne.s32 	%p7, %r43, 0;
	@%p7 bra 	$L__BB5_5;
$L__BB5_6:
	setp.eq.s32 	%p8, %r7, 0;
	@%p8 bra 	$L__BB5_14;
	and.b32  	%r15, %r6, 3;
	setp.lt.u32 	%p9, %r7, 4;
	@%p9 bra 	$L__BB5_9;
	add.s32 	%r35, %r45, %r4;
	mul.wide.s32 	%rd20, %r35, 4;
	add.s64 	%rd21, %rd1, %rd20;
	mov.b32 	%r36, 2147483647;
	st.global.u32 	[%rd21], %r36;
	st.global.u32 	[%rd21+4], %r36;
	st.global.u32 	[%rd21+8], %r36;
	st.global.u32 	[%rd21+12], %r36;
	add.s32 	%r45, %r45, 4;
$L__BB5_9:
	setp.eq.s32 	%p10, %r15, 0;
	@%p10 bra 	$L__BB5_14;
	setp.eq.s32 	%p11, %r15, 1;
	@%p11 bra 	$L__BB5_12;
	add.s32 	%r37, %r45, %r4;
	mul.wide.s32 	%rd22, %r37, 4;
	add.s64 	%rd23, %rd1, %rd22;
	mov.b32 	%r38, 2147483647;
	st.global.u32 	[%rd23], %r38;
	st.global.u32 	[%rd23+4], %r38;
	add.s32 	%r45, %r45, 2;
$L__BB5_12:
	and.b32  	%r39, %r6, 1;
	setp.eq.b32 	%p12, %r39, 1;
	not.pred 	%p13, %p12;
	@%p13 bra 	$L__BB5_14;
	add.s32 	%r40, %r45, %r4;
	mul.wide.s32 	%rd24, %r40, 4;
	add.s64 	%rd25, %rd1, %rd24;
	mov.b32 	%r41, 2147483647;
	st.global.u32 	[%rd25], %r41;
$L__BB5_14:
	setp.ge.s32 	%p14, %r48, %r25;
	@%p14 bra 	$L__BB5_19;
	cvt.rn.f32.u32 	%f11, %r2;
	mul.f32 	%f1, %f11, %f11;
	cvt.rn.f32.u32 	%f12, %r31;
	add.f32 	%f13, %f12, 0f3F800000;
	mov.f32 	%f14, 0f40000000;
	div.rn.f32 	%f2, %f14, %f13;
	mov.f32 	%f15, 0f3F800000;
	sub.f32 	%f3, %f15, %f2;
	add.s32 	%r47, %r48, %r4;
	mul.wide.s32 	%rd26, %r2, 4;
	neg.s64 	%rd3, %rd26;
	cvta.to.global.u64 	%rd4, %rd7;
	cvta.to.global.u64 	%rd5, %rd8;
	cvta.to.global.u64 	%rd6, %rd9;
	mov.b16 	%rs7, 0;
	mov.f32 	%f33, 0f00000000;
$L__BB5_16:
	.pragma "nounroll";
	mul.wide.s32 	%rd27, %r48, 4;
	add.s64 	%rd28, %rd6, %rd27;
	add.s64 	%rd29, %rd5, %rd27;
	add.s64 	%rd30, %rd4, %rd27;
	ld.global.nc.f32 	%f17, [%rd30];
	add.s64 	%rd31, %rd30, %rd3;
	ld.global.nc.f32 	%f18, [%rd31];
	sub.f32 	%f5, %f17, %f18;
	ld.global.nc.f32 	%f19, [%rd29];
	add.s64 	%rd32, %rd29, %rd3;
	ld.global.nc.f32 	%f20, [%rd32];
	sub.f32 	%f21, %f19, %f20;
	ld.global.nc.f32 	%f22, [%rd28];
	add.s64 	%rd33, %rd28, %rd3;
	ld.global.nc.f32 	%f23, [%rd33];
	sub.f32 	%f24, %f22, %f23;
	add.f32 	%f6, %f21, %f24;
	setp.leu.f32 	%p15, %f6, 0f00000000;
	mov.f32 	%f34, 0f7FFFFFFF;
	@%p15 bra 	$L__BB5_18;
	fma.rn.f32 	%f25, %f5, %f5, %f1;
	sqrt.rn.f32 	%f26, %f25;
	div.rn.f32 	%f27, %f26, %f6;
	mul.f32 	%f28, %f27, 0f42C80000;
	copysign.f32 	%f29, %f5, %f28;
	and.b16  	%rs5, %rs7, 255;
	setp.eq.s16 	%p16, %rs5, 0;
	mul.f32 	%f30, %f3, %f33;
	fma.rn.f32 	%f31, %f2, %f29, %f30;
	selp.f32 	%f33, %f29, %f31, %p16;
	mov.b16 	%rs7, 1;
	mov.f32 	%f34, %f33;
$L__BB5_18:
	mul.wide.s32 	%rd34, %r47, 4;
	add.s64 	%rd35, %rd1, %rd34;
	st.global.f32 	[%rd35], %f34;
	add.s32 	%r48, %r48, 1;
	add.s32 	%r47, %r47, 1;
	setp.lt.s32 	%p17, %r48, %r25;
	@%p17 bra 	$L__BB5_16;
$L__BB5_19:
	ret;

}


// ===== COMPILED SASS (sm_100) =====

	.target	sm_100

	.elftype	@"ET_EXEC"


//--------------------- .note.nv.tkinfo           --------------------------
	.section	.note.nv.tkinfo,"",@"SHT_NOTE"
	.sectionflags	@"SHF_NOTE_NV_TKINFO"
	.tkinfo
        /*0018*/ 	.word	0x00000002
        /*0030*/ 	.string	""
        /*0030*/ 	.string	"ptxas"
        /*0030*/ 	.string	"Cuda compilation tools, release 13.0, V13.0.88"
        /*0030*/ 	.string	"Build cuda_13.0.r13.0/compiler.36424714_0"
        /*0030*/ 	.string	"-arch sm_100 -m 64 "



//--------------------- .note.nv.cuinfo           --------------------------
	.section	.note.nv.cuinfo,"",@"SHT_NOTE"
	.sectionflags	@"SHF_NOTE_NV_CUINFO"
        /*0018*/ 	.short	0x0002
        /*001a*/ 	.short	0x0064
        /*001c*/ 	.short	0x0082
	.zero		2


//--------------------- .nv.info                  --------------------------
	.section	.nv.info,"",@"SHT_CUDA_INFO"
	.align	4


	//----- nvinfo : EIATTR_REGCOUNT
	.align		4
        /*0000*/ 	.byte	0x04, 0x2f
        /*0002*/ 	.short	(.L_1 - .L_0)
	.align		4
.L_0:
        /*0004*/ 	.word	index@(pfe_batch_f32)
        /*0008*/ 	.word	0x00000020


	//----- nvinfo : EIATTR_FRAME_SIZE
	.align		4
.L_1:
        /*000c*/ 	.byte	0x04, 0x11
        /*000e*/ 	.short	(.L_3 - .L_2)
	.align		4
.L_2:
        /*0010*/ 	.word	index@($__internal_8_$__cuda_sm3x_div_rn_noftz_f32_slowpath)
        /*0014*/ 	.word	0x00000400


	//----- nvinfo : EIATTR_FRAME_SIZE
	.align		4
.L_3:
        /*0018*/ 	.byte	0x04, 0x11
        /*001a*/ 	.short	(.L_5 - .L_4)
	.align		4
.L_4:
        /*001c*/ 	.word	index@($__internal_7_$__cuda_sm20_sqrt_rn_f32_slowpath)
        /*0020*/ 	.word	0x00000400


	//----- nvinfo : EIATTR_FRAME_SIZE
	.align		4
.L_5:
        /*0024*/ 	.byte	0x04, 0x11
        /*0026*/ 	.short	(.L_7 - .L_6)
	.align		4
.L_6:
        /*0028*/ 	.word	index@(pfe_batch_f32)
        /*002c*/ 	.word	0x00000400


	//----- nvinfo : EIATTR_REGCOUNT
	.align		4
.L_7:
        /*0030*/ 	.byte	0x04, 0x2f
        /*0032*/ 	.short	(.L_9 - .L_8)
	.align		4
.L_8:
        /*0034*/ 	.word	index@(pfe_batch_prefix_f32)
        /*0038*/ 	.word	0x00000020


	//----- nvinfo : EIATTR_FRAME_SIZE
	.align		4
.L_9:
        /*003c*/ 	.byte	0x04, 0x11
        /*003e*/ 	.short	(.L_11 - .L_10)
	.align		4
.L_10:
        /*0040*/ 	.word	index@($__internal_6_$__cuda_sm3x_div_rn_noftz_f32_slowpath)
        /*0044*/ 	.word	0x00000000


	//----- nvinfo : EIATTR_FRAME_SIZE
	.align		4
.L_11:
        /*0048*/ 	.byte	0x04, 0x11
        /*004a*/ 	.short	(.L_13 - .L_12)
	.align		4
.L_12:
        /*004c*/ 	.word	index@($__internal_5_$__cuda_sm20_sqrt_rn_f32_slowpath)
        /*0050*/ 	.word	0x00000000


	//----- nvinfo : EIATTR_FRAME_SIZE
	.align		4
.L_13:
        /*0054*/ 	.byte	0x04, 0x11
        /*0056*/ 	.short	(.L_15 - .L_14)
	.align		4
.L_14:
        /*0058*/ 	.word	index@(pfe_batch_prefix_f32)
        /*005c*/ 	.word	0x00000000


	//----- nvinfo : EIATTR_REGCOUNT
	.align		4
.L_15:
        /*0060*/ 	.byte	0x04, 0x2f
        /*0062*/ 	.short	(.L_17 - .L_16)
	.align		4
.L_16:
        /*0064*/ 	.word	index@(pfe_many_series_one_param_time_major_f32)
        /*0068*/ 	.word	0x00000022


	//----- nvinfo : EIATTR_FRAME_SIZE
	.align		4
.L_17:
        /*006c*/ 	.byte	0x04, 0x11
        /*006e*/ 	.short	(.L_19 - .L_18)
	.align		4
.L_18:
        /*0070*/ 	.word	index@($__internal_4_$__cuda_sm3x_div_rn_noftz_f32_slowpath)
        /*0074*/ 	.word	0x00000000


	//----- nvinfo : EIATTR_FRAME_SIZE
	.align		4
.L_19:
        /*0078*/ 	.byte	0x04, 0x11
        /*007a*/ 	.short	(.L_21 - .L_20)
	.align		4
.L_20:
        /*007c*/ 	.word	index@($__internal_3_$__cuda_sm20_sqrt_rn_f32_slowpath)
        /*0080*/ 	.word	0x00000000


	//----- nvinfo : EIATTR_FRAME_SIZE
	.align		4
.L_21:
        /*0084*/ 	.byte	0x04, 0x11
        /*0086*/ 	.short	(.L_23 - .L_22)
	.align		4
.L_22:
        /*0088*/ 	.word	index@(pfe_many_series_one_param_time_major_f32)
        /*008c*/ 	.word	0x00000000


	//----- nvinfo : EIATTR_REGCOUNT
	.align		4
.L_23:
        /*0090*/ 	.byte	0x04, 0x2f
        /*0092*/ 	.short	(.L_25 - .L_24)
	.align		4
.L_24:
        /*0094*/ 	.word	index@(pfe_build_steps_f32)
        /*0098*/ 	.word	0x00000012


	//----- nvinfo : EIATTR_FRAME_SIZE
	.align		4
.L_25:
        /*009c*/ 	.byte	0x04, 0x11
        /*009e*/ 	.short	(.L_27 - .L_26)
	.align		4
.L_26:
        /*00a0*/ 	.word	index@($__internal_2_$__cuda_sm20_sqrt_rn_f32_slowpath)
        /*00a4*/ 	.word	0x00000000


	//----- nvinfo : EIATTR_FRAME_SIZE
	.align		4
.L_27:
        /*00a8*/ 	.byte	0x04, 0x11
        /*00aa*/ 	.short	(.L_29 - .L_28)
	.align		4
.L_28:
        /*00ac*/ 	.word	index@(pfe_build_steps_f32)
        /*00b0*/ 	.word	0x00000000


	//----- nvinfo : EIATTR_REGCOUNT
	.align		4
.L_29:
        /*00b4*/ 	.byte	0x04, 0x2f
        /*00b6*/ 	.short	(.L_31 - .L_30)
	.align		4
.L_30:
        /*00b8*/ 	.word	index@(pfe_build_prefix_float2_serial)
        /*00bc*/ 	.word	0x00000020


	//----- nvinfo : EIATTR_FRAME_SIZE
	.align		4
.L_31:
        /*00c0*/ 	.byte	0x04, 0x11
        /*00c2*/ 	.short	(.L_33 - .L_32)
	.align		4
.L_32:
        /*00c4*/ 	.word	index@(pfe_build_prefix_float2_serial)
        /*00c8*/ 	.word	0x00000000


	//----- nvinfo : EIATTR_REGCOUNT
	.align		4
.L_33:
        /*00cc*/ 	.byte	0x04, 0x2f
        /*00ce*/ 	.short	(.L_35 - .L_34)
	.align		4
.L_34:
        /*00d0*/ 	.word	index@(pfe_many_params_prefix_f32)
        /*00d4*/ 	.word	0x00000020


	//----- nvinfo : EIATTR_FRAME_SIZE
	.align		4
.L_35:
        /*00d8*/ 	.byte	0x04, 0x11
        /*00da*/ 	.short	(.L_37 - .L_36)
	.align		4
.L_36:
        /*00dc*/ 	.word	index@($__internal_1_$__cuda_sm3x_div_rn_noftz_f32_slowpath)
        /*00e0*/ 	.word	0x00000000


	//----- nvinfo : EIATTR_FRAME_SIZE
	.align		4
.L_37:
        /*00e4*/ 	.byte	0x04, 0x11
        /*00e6*/ 	.short	(.L_39 - .L_38)
	.align		4
.L_38:
        /*00e8*/ 	.word	index@($__internal_0_$__cuda_sm20_sqrt_rn_f32_slowpath)
        /*00ec*/ 	.word	0x00000000


	//----- nvinfo : EIATTR_FRAME_SIZE
	.align		4
.L_39:
        /*00f0*/ 	.byte	0x04, 0x11
        /*00f2*/ 	.short	(.L_41 - .L_40)
	.align		4
.L_40:
        /*00f4*/ 	.word	index@(pfe_many_params_prefix_f32)
        /*00f8*/ 	.word	0x00000000


	//----- nvinfo : EIATTR_MIN_STACK_SIZE
	.align		4
.L_41:
        /*00fc*/ 	.byte	0x04, 0x12
        /*00fe*/ 	.short	(.L_43 - .L_42)
	.align		4
.L_42:
        /*0100*/ 	.word	index@(pfe_many_params_prefix_f32)
        /*0104*/ 	.word	0x00000000


	//----- nvinfo : EIATTR_MIN_STACK_SIZE
	.align		4
.L_43:
        /*0108*/ 	.byte	0x04, 0x12
        /*010a*/ 	.short	(.L_45 - .L_44)
	.align		4
.L_44:
        /*010c*/ 	.word	index@(pfe_build_prefix_float2_serial)
        /*0110*/ 	.word	0x00000000


	//----- nvinfo : EIATTR_MIN_STACK_SIZE
	.align		4
.L_45:
        /*0114*/ 	.byte	0x04, 0x12
        /*0116*/ 	.short	(.L_47 - .L_46)
	.align		4
.L_46:
        /*0118*/ 	.word	index@(pfe_build_steps_f32)
        /*011c*/ 	.word	0x00000000


	//----- nvinfo : EIATTR_MIN_STACK_SIZE
	.align		4
.L_47:
        /*0120*/ 	.byte	0x04, 0x12
        /*0122*/ 	.short	(.L_49 - .L_48)
	.align		4
.L_48:
        /*0124*/ 	.word	index@(pfe_many_series_one_param_time_major_f32)
        /*0128*/ 	.word	0x00000000


	//----- nvinfo : EIATTR_MIN_STACK_SIZE
	.align		4
.L_49:
        /*012c*/ 	.byte	0x04, 0x12
        /*012e*/ 	.short	(.L_51 - .L_50)
	.align		4
.L_50:
        /*0130*/ 	.word	index@(pfe_batch_prefix_f32)
        /*0134*/ 	.word	0x00000000


	//----- nvinfo : EIATTR_MIN_STACK_SIZE
	.align		4
.L_51:
        /*0138*/ 	.byte	0x04, 0x12
        /*013a*/ 	.short	(.L_53 - .L_52)
	.align		4
.L_52:
        /*013c*/ 	.word	index@(pfe_batch_f32)
        /*0140*/ 	.word	0x00000400
.L_53:


//--------------------- .nv.compat                --------------------------
	.section	.nv.compat,"",@"SHT_CUDA_COMPAT_INFO"
	.align	4
        /*0000*/ 	.byte	0x02, 0x09, 0x00, 0x00, 0x02, 0x02, 0x01, 0x00, 0x02, 0x05, 0x05, 0x00, 0x03, 0x07, 0x01, 0x01
        /*0010*/ 	.byte	0x02, 0x03, 0x00, 0x00, 0x02, 0x06, 0x01, 0x00, 0x04, 0x0b, 0x08, 0x00, 0x01, 0x00, 0x00, 0x00
        /*0020*/ 	.byte	0x00, 0x00, 0x00, 0x00


//--------------------- .nv.info.pfe_many_params_prefix_f32 --------------------------
	.section	.nv.info.pfe_many_params_prefix_f32,"",@"SHT_CUDA_INFO"
	.sectionflags	@""
	.align	4


	//----- nvinfo : EIATTR_CUDA_API_VERSION
	.align		4
        /*0000*/ 	.byte	0x04, 0x37
        /*0002*/ 	.short	(.L_55 - .L_54)
.L_54:
        /*0004*/ 	.word	0x00000082


	//----- nvinfo : EIATTR_KPARAM_INFO
	.align		4
.L_55:
        /*0008*/ 	.byte	0x04, 0x17
        /*000a*/ 	.short	(.L_57 - .L_56)
.L_56:
        /*000c*/ 	.word	0x00000000
        /*0010*/ 	.short	0x0008
        /*0012*/ 	.short	0x0038
        /*0014*/ 	.byte	0x00, 0xf5, 0x21, 0x00


	//----- nvinfo : EIATTR_KPARAM_INFO
	.align		4
.L_57:
        /*0018*/ 	.byte	0x04, 0x17
        /*001a*/ 	.short	(.L_59 - .L_58)
.L_58:
        /*001c*/ 	.word	0x00000000
        /*0020*/ 	.short	0x0007
        /*0022*/ 	.short	0x0030
        /*0024*/ 	.byte	0x00, 0xf0, 0x11, 0x00


	//----- nvinfo : EIATTR_KPARAM_INFO
	.align		4
.L_59:
        /*0028*/ 	.byte	0x04, 0x17
        /*002a*/ 	.short	(.L_61 - .L_60)
.L_60:
        /*002c*/ 	.word	0x00000000
        /*0030*/ 	.short	0x0006
        /*0032*/ 	.short	0x0028
        /*0034*/ 	.byte	0x00, 0xf5, 0x21, 0x00


	//----- nvinfo : EIATTR_KPARAM_INFO
	.align		4
.L_61:
        /*0038*/ 	.byte	0x04, 0x17
        /*003a*/ 	.short	(.L_63 - .L_62)
.L_62:
        /*003c*/ 	.word	0x00000000
        /*0040*/ 	.short	0x0005
        /*0042*/ 	.short	0x0020
        /*0044*/ 	.byte	0x00, 0xf5, 0x21, 0x00


	//----- nvinfo : EIATTR_KPARAM_INFO
	.align		4
.L_63:
        /*0048*/ 	.byte	0x04, 0x17
        /*004a*/ 	.short	(.L_65 - .L_64)
.L_64:
        /*004c*/ 	.word	0x00000000
        /*0050*/ 	.short	0x0004
        /*0052*/ 	.short	0x001c
        /*0054*/ 	.byte	0x00, 0xf0, 0x11, 0x00


	//----- nvinfo : EIATTR_KPARAM_INFO
	.align		4
.L_65:
        /*0058*/ 	.byte	0x04, 0x17
        /*005a*/ 	.short	(.L_67 - .L_66)
.L_66:
        /*005c*/ 	.word	0x00000000
        /*0060*/ 	.short	0x0003
        /*0062*/ 	.short	0x0018
        /*0064*/ 	.byte	0x00, 0xf0, 0x11, 0x00


	//----- nvinfo : EIATTR_KPARAM_INFO
	.align		4
.L_67:
        /*0068*/ 	.byte	0x04, 0x17
        /*006a*/ 	.short	(.L_69 - .L_68)
.L_68:
        /*006c*/ 	.word	0x00000000
        /*0070*/ 	.short	0x0002
        /*0072*/ 	.short	0x0010
        /*0074*/ 	.byte	0x00, 0xf5, 0x21, 0x00


	//----- nvinfo : EIATTR_KPARAM_INFO
	.align		4
.L_69:
        /*0078*/ 	.byte	0x04, 0x17
        /*007a*/ 	.short	(.L_71 - .L_70)
.L_70:
        /*007c*/ 	.word	0x00000000
        /*0080*/ 	.short	0x0001
        /*0082*/ 	.short	0x0008
        /*0084*/ 	.byte	0x00, 0xf5, 0x21, 0x00


	//----- nvinfo : EIATTR_KPARAM_INFO
	.align		4
.L_71:
        /*0088*/ 	.byte	0x04, 0x17
        /*008a*/ 	.short	(.L_73 - .L_72)
.L_72:
        /*008c*/ 	.word	0x00000000
        /*0090*/ 	.short	0x0000
        /*0092*/ 	.short	0x0000
        /*0094*/ 	.byte	0x00, 0xf5, 0x21, 0x00


	//----- nvinfo : EIATTR_SPARSE_MMA_MASK
	.align		4
.L_73:
        /*0098*/ 	.byte	0x03, 0x50
        /*009a*/ 	.short	0x0000


	//----- nvinfo : EIATTR_MAXREG_COUNT
	.align		4
        /*009c*/ 	.byte	0x03, 0x1b
        /*009e*/ 	.short	0x00ff


	//----- nvinfo : EIATTR_MERCURY_ISA_VERSION
	.align		4
        /*00a0*/ 	.byte	0x03, 0x5f
        /*00a2*/ 	.short	0x0101


	//----- nvinfo : EIATTR_VRC_CTA_INIT_COUNT
	.align		4
        /*00a4*/ 	.byte	0x02, 0x4a
	.zero		1
	.zero		1


	//----- nvinfo : EIATTR_EXIT_INSTR_OFFSETS
	.align		4
        /*00a8*/ 	.byte	0x04, 0x1c
        /*00aa*/ 	.short	(.L_75 - .L_74)


	//   ....[0]....
.L_74:
        /*00ac*/ 	.word	0x00000070


	//   ....[1]....
        /*00b0*/ 	.word	0x00000130


	//   ....[2]....
        /*00b4*/ 	.word	0x000005a0


	//   ....[3]....
        /*00b8*/ 	.word	0x00000bb0


	//----- nvinfo : EIATTR_CRS_STACK_SIZE
	.align		4
.L_75:
        /*00bc*/ 	.byte	0x04, 0x1e
        /*00be*/ 	.short	(.L_77 - .L_76)
.L_76:
        /*00c0*/ 	.word	0x00000000


	//----- nvinfo : EIATTR_CBANK_PARAM_SIZE
	.align		4
.L_77:
        /*00c4*/ 	.byte	0x03, 0x19
        /*00c6*/ 	.short	0x0040


	//----- nvinfo : EIATTR_PARAM_CBANK
	.align		4
        /*00c8*/ 	.byte	0x04, 0x0a
        /*00ca*/ 	.short	(.L_79 - .L_78)
	.align		4
.L_78:
        /*00cc*/ 	.word	index@(.nv.constant0.pfe_many_params_prefix_f32)
        /*00d0*/ 	.short	0x0380
        /*00d2*/ 	.short	0x0040


	//----- nvinfo : EIATTR_SW_WAR
	.align		4
.L_79:
        /*00d4*/ 	.byte	0x04, 0x36
        /*00d6*/ 	.short	(.L_81 - .L_80)
.L_80:
        /*00d8*/ 	.word	0x00000008
.L_81:


//--------------------- .nv.info.pfe_build_prefix_float2_serial --------------------------
	.section	.nv.info.pfe_build_prefix_float2_serial,"",@"SHT_CUDA_INFO"
	.sectionflags	@""
	.align	4


	//----- nvinfo : EIATTR_CUDA_API_VERSION
	.align		4
        /*0000*/ 	.byte	0x04, 0x37
        /*0002*/ 	.short	(.L_83 - .L_82)
.L_82:
        /*0004*/ 	.word	0x00000082


	//----- nvinfo : EIATTR_KPARAM_INFO
	.align		4
.L_83:
        /*0008*/ 	.byte	0x04, 0x17
        /*000a*/ 	.short	(.L_85 - .L_84)
.L_84:
        /*000c*/ 	.word	0x00000000
        /*0010*/ 	.short	0x0003
        /*0012*/ 	.short	0x0018
        /*0014*/ 	.byte	0x00, 0xf5, 0x21, 0x00


	//----- nvinfo : EIATTR_KPARAM_INFO
	.align		4
.L_85:
        /*0018*/ 	.byte	0x04, 0x17
        /*001a*/ 	.short	(.L_87 - .L_86)
.L_86:
        /*001c*/ 	.word	0x00000000
        /*0020*/ 	.short	0x0002
        /*0022*/ 	.short	0x0010
        /*0024*/ 	.byte	0x00, 0xf5, 0x21, 0x00


	//----- nvinfo : EIATTR_KPARAM_INFO
	.align		4
.L_87:
        /*0028*/ 	.byte	0x04, 0x17
        /*002a*/ 	.short	(.L_89 - .L_88)
.L_88:
        /*002c*/ 	.word	0x00000000
        /*0030*/ 	.short	0x0001
        /*0032*/ 	.short	0x0008
        /*0034*/ 	.byte	0x00, 0xf0, 0x11, 0x00


	//----- nvinfo : EIATTR_KPARAM_INFO
	.align		4
.L_89:
        /*0038*/ 	.byte	0x04, 0x17
        /*003a*/ 	.short	(.L_91 - .L_90)
.L_90:
        /*003c*/ 	.word	0x00000000
        /*0040*/ 	.short	0x0000
        /*0042*/ 	.short	0x0000
        /*0044*/ 	.byte	0x00, 0xf5, 0x21, 0x00


	//----- nvinfo : EIATTR_SPARSE_MMA_MASK
	.align		4
.L_91:
        /*0048*/ 	.byte	0x03, 0x50
        /*004a*/ 	.short	0x0000


	//----- nvinfo : EIATTR_MAXREG_COUNT
	.align		4
        /*004c*/ 	.byte	0x03, 0x1b
        /*004e*/ 	.short	0x00ff


	//----- nvinfo : EIATTR_MERCURY_ISA_VERSION
	.align		4
        /*0050*/ 	.byte	0x03, 0x5f
        /*0052*/ 	.short	0x0101


	//----- nvinfo : EIATTR_VRC_CTA_INIT_COUNT
	.align		4
        /*0054*/ 	.byte	0x02, 0x4a
	.zero		1
	.zero		1


	//----- nvinfo : EIATTR_EXIT_INSTR_OFFSETS
	.align		4
        /*0058*/ 	.byte	0x04, 0x1c
        /*005a*/ 	.short	(.L_93 - .L_92)


	//   ....[0]....
.L_92:
        /*005c*/ 	.word	0x00000040


	//   ....[1]....
        /*0060*/ 	.word	0x000000c0


	//   ....[2]....
        /*0064*/ 	.word	0x000009f0


	//   ....[3]....
        /*0068*/ 	.word	0x00000df0


	//   ....[4]....
        /*006c*/ 	.word	0x00001050


	//   ....[5]....
        /*0070*/ 	.word	0x00001190


	//----- nvinfo : EIATTR_CBANK_PARAM_SIZE
	.align		4
.L_93:
        /*0074*/ 	.byte	0x03, 0x19
        /*0076*/ 	.short	0x0020


	//----- nvinfo : EIATTR_PARAM_CBANK
	.align		4
        /*0078*/ 	.byte	0x04, 0x0a
        /*007a*/ 	.short	(.L_95 - .L_94)
	.align		4
.L_94:
        /*007c*/ 	.word	index@(.nv.constant0.pfe_build_prefix_float2_serial)
        /*0080*/ 	.short	0x0380
        /*0082*/ 	.short	0x0020


	//----- nvinfo : EIATTR_SW_WAR
	.align		4
.L_95:
        /*0084*/ 	.byte	0x04, 0x36
        /*0086*/ 	.short	(.L_97 - .L_96)
.L_96:
        /*0088*/ 	.word	0x00000008
.L_97:


//--------------------- .nv.info.pfe_build_steps_f32 --------------------------
	.section	.nv.info.pfe_build_steps_f32,"",@"SHT_CUDA_INFO"
	.sectionflags	@""
	.align	4


	//----- nvinfo : EIATTR_CUDA_API_VERSION
	.align		4
        /*0000*/ 	.byte	0x04, 0x37
        /*0002*/ 	.short	(.L_99 - .L_98)
.L_98:
        /*0004*/ 	.word	0x00000082


	//----- nvinfo : EIATTR_KPARAM_INFO
	.align		4
.L_99:
        /*0008*/ 	.byte	0x04, 0x17
        /*000a*/ 	.short	(.L_101 - .L_100)
.L_100:
        /*000c*/ 	.word	0x00000000
        /*0010*/ 	.short	0x0002
        /*0012*/ 	.short	0x0010
        /*0014*/ 	.byte	0x00, 0xf5, 0x21, 0x00


	//----- nvinfo : EIATTR_KPARAM_INFO
	.align		4
.L_101:
        /*0018*/ 	.byte	0x04, 0x17
        /*001a*/ 	.short	(.L_103 - .L_102)
.L_102:
        /*001c*/ 	.word	0x00000000
        /*0020*/ 	.short	0x0001
        /*0022*/ 	.short	0x0008
        /*0024*/ 	.byte	0x00, 0xf0, 0x11, 0x00


	//----- nvinfo : EIATTR_KPARAM_INFO
	.align		4
.L_103:
        /*0028*/ 	.byte	0x04, 0x17
        /*002a*/ 	.short	(.L_105 - .L_104)
.L_104:
        /*002c*/ 	.word	0x00000000
        /*0030*/ 	.short	0x0000
        /*0032*/ 	.short	0x0000
        /*0034*/ 	.byte	0x00, 0xf5, 0x21, 0x00


	//----- nvinfo : EIATTR_SPARSE_MMA_MASK
	.align		4
.L_105:
        /*0038*/ 	.byte	0x03, 0x50
        /*003a*/ 	.short	0x0000


	//----- nvinfo : EIATTR_MAXREG_COUNT
	.align		4
        /*003c*/ 	.byte	0x03, 0x1b
        /*003e*/ 	.short	0x00ff


	//----- nvinfo : EIATTR_MERCURY_ISA_VERSION
	.align		4
        /*0040*/ 	.byte	0x03, 0x5f
        /*0042*/ 	.short	0x0101


	//----- nvinfo : EIATTR_VRC_CTA_INIT_COUNT
	.align		4
        /*0044*/ 	.byte	0x02, 0x4a
	.zero		1
	.zero		1


	//----- nvinfo : EIATTR_EXIT_INSTR_OFFSETS
	.align		4
        /*0048*/ 	.byte	0x04, 0x1c
        /*004a*/ 	.short	(.L_107 - .L_106)


	//   ....[0]....
.L_106:
        /*004c*/ 	.word	0x000000c0


	//   ....[1]....
        /*0050*/ 	.word	0x000002a0


	//----- nvinfo : EIATTR_CRS_STACK_SIZE
	.align		4
.L_107:
        /*0054*/ 	.byte	0x04, 0x1e
        /*0056*/ 	.short	(.L_109 - .L_108)
.L_108:
        /*0058*/ 	.word	0x00000000


	//----- nvinfo : EIATTR_CBANK_PARAM_SIZE
	.align		4
.L_109:
        /*005c*/ 	.byte	0x03, 0x19
        /*005e*/ 	.short	0x0018


	//----- nvinfo : EIATTR_PARAM_CBANK
	.align		4
        /*0060*/ 	.byte	0x04, 0x0a
        /*0062*/ 	.short	(.L_111 - .L_110)
	.align		4
.L_110:
        /*0064*/ 	.word	index@(.nv.constant0.pfe_build_steps_f32)
        /*0068*/ 	.short	0x0380
        /*006a*/ 	.short	0x0018


	//----- nvinfo : EIATTR_SW_WAR
	.align		4
.L_111:
        /*006c*/ 	.byte	0x04, 0x36
        /*006e*/ 	.short	(.L_113 - .L_112)
.L_112:
        /*0070*/ 	.word	0x00000008
.L_113:


//--------------------- .nv.info.pfe_many_series_one_param_time_major_f32 --------------------------
	.section	.nv.info.pfe_many_series_one_param_time_major_f32,"",@"SHT_CUDA_INFO"
	.sectionflags	@""
	.align	4


	//----- nvinfo : EIATTR_CUDA_API_VERSION
	.align		4
        /*0000*/ 	.byte	0x04, 0x37
        /*0002*/ 	.short	(.L_115 - .L_114)
.L_114:
        /*0004*/ 	.word	0x00000082


	//----- nvinfo : EIATTR_KPARAM_INFO
	.align		4
.L_115:
        /*0008*/ 	.byte	0x04, 0x17
        /*000a*/ 	.short	(.L_117 - .L_116)
.L_116:
        /*000c*/ 	.word	0x00000000
        /*0010*/ 	.short	0x0006
        /*0012*/ 	.short	0x0020
        /*0014*/ 	.byte	0x00, 0xf5, 0x21, 0x00


	//----- nvinfo : EIATTR_KPARAM_INFO
	.align		4
.L_117:
        /*0018*/ 	.byte	0x04, 0x17
        /*001a*/ 	.short	(.L_119 - .L_118)
.L_118:
        /*001c*/ 	.word	0x00000000
        /*0020*/ 	.short	0x0005
        /*0022*/ 	.short	0x001c
        /*0024*/ 	.byte	0x00, 0xf0, 0x11, 0x00


	//----- nvinfo : EIATTR_KPARAM_INFO
	.align		4
.L_119:
        /*0028*/ 	.byte	0x04, 0x17
        /*002a*/ 	.short	(.L_121 - .L_120)
.L_120:
        /*002c*/ 	.word	0x00000000
        /*0030*/ 	.short	0x0004
        /*0032*/ 	.short	0x0018
        /*0034*/ 	.byte	0x00, 0xf0, 0x11, 0x00


	//----- nvinfo : EIATTR_KPARAM_INFO
	.align		4
.L_121:
        /*0038*/ 	.byte	0x04, 0x17
        /*003a*/ 	.short	(.L_123 - .L_122)
.L_122:
        /*003c*/ 	.word	0x00000000
        /*0040*/ 	.short	0x0003
        /*0042*/ 	.short	0x0014
        /*0044*/ 	.byte	0x00, 0xf0, 0x11, 0x00


	//----- nvinfo : EIATTR_KPARAM_INFO
	.align		4
.L_123:
        /*0048*/ 	.byte	0x04, 0x17
        /*004a*/ 	.short	(.L_125 - .L_124)
.L_124:
        /*004c*/ 	.word	0x00000000
        /*0050*/ 	.short	0x0002
        /*0052*/ 	.short	0x0010
        /*0054*/ 	.byte	0x00, 0xf0, 0x11, 0x00


	//----- nvinfo : EIATTR_KPARAM_INFO
	.align		4
.L_125:
        /*0058*/ 	.byte	0x04, 0x17
        /*005a*/ 	.short	(.L_127 - .L_126)
.L_126:
        /*005c*/ 	.word	0x00000000
        /*0060*/ 	.short	0x0001
        /*0062*/ 	.short	0x0008
        /*0064*/ 	.byte	0x00, 0xf5, 0x21, 0x00


	//----- nvinfo : EIATTR_KPARAM_INFO
	.align		4
.L_127:
        /*0068*/ 	.byte	0x04, 0x17
        /*006a*/ 	.short	(.L_129 - .L_128)
.L_128:
        /*006c*/ 	.word	0x00000000
        /*0070*/ 	.short	0x0000
        /*0072*/ 	.short	0x0000
        /*0074*/ 	.byte	0x00, 0xf5, 0x21, 0x00


	//----- nvinfo : EIATTR_SPARSE_MMA_MASK
	.align		4
.L_129:
        /*0078*/ 	.byte	0x03, 0x50
        /*007a*/ 	.short	0x0000


	//----- nvinfo : EIATTR_MAXREG_COUNT
	.align		4
        /*007c*/ 	.byte	0x03, 0x1b
        /*007e*/ 	.short	0x00ff


	//----- nvinfo : EIATTR_MERCURY_ISA_VERSION
	.align		4
        /*0080*/ 	.byte	0x03, 0x5f
        /*0082*/ 	.short	0x0101


	//----- nvinfo : EIATTR_VRC_CTA_INIT_COUNT
	.align		4
        /*0084*/ 	.byte	0x02, 0x4a
	.zero		1
	.zero		1


	//----- nvinfo : EIATTR_EXIT_INSTR_OFFSETS
	.align		4
        /*0088*/ 	.byte	0x04, 0x1c
        /*008a*/ 	.short	(.L_131 - .L_130)


	//   ....[0]....
.L_130:
        /*008c*/ 	.word	0x000000b0


	//   ....[1]....
        /*0090*/ 	.word	0x00000150


	//   ....[2]....
        /*0094*/ 	.word	0x00000360


	//   ....[3]....
        /*0098*/ 	.word	0x00000480


	//   ....[4]....
        /*009c*/ 	.word	0x00000550


	//   ....[5]....
        /*00a0*/ 	.word	0x000005b0


	//   ....[6]....
        /*00a4*/ 	.word	0x00000a70


	//   ....[7]....
        /*00a8*/ 	.word	0x00002570


	//----- nvinfo : EIATTR_CRS_STACK_SIZE
	.align		4
.L_131:
        /*00ac*/ 	.byte	0x04, 0x1e
        /*00ae*/ 	.short	(.L_133 - .L_132)
.L_132:
        /*00b0*/ 	.word	0x00000000


	//----- nvinfo : EIATTR_CBANK_PARAM_SIZE
	.align		4
.L_133:
        /*00b4*/ 	.byte	0x03, 0x19
        /*00b6*/ 	.short	0x0028


	//----- nvinfo : EIATTR_PARAM_CBANK
	.align		4
        /*00b8*/ 	.byte	0x04, 0x0a
        /*00ba*/ 	.short	(.L_135 - .L_134)
	.align		4
.L_134:
        /*00bc*/ 	.word	index@(.nv.constant0.pfe_many_series_one_param_time_major_f32)
        /*00c0*/ 	.short	0x0380
        /*00c2*/ 	.short	0x0028


	//----- nvinfo : EIATTR_SW_WAR
	.align		4
.L_135:
        /*00c4*/ 	.byte	0x04, 0x36
        /*00c6*/ 	.short	(.L_137 - .L_136)
.L_136:
        /*00c8*/ 	.word	0x00000008
.L_137:


//--------------------- .nv.info.pfe_batch_prefix_f32 --------------------------
	.section	.nv.info.pfe_batch_prefix_f32,"",@"SHT_CUDA_INFO"
	.sectionflags	@""
	.align	4


	//----- nvinfo : EIATTR_CUDA_API_VERSION
	.align		4
        /*0000*/ 	.byte	0x04, 0x37
        /*0002*/ 	.short	(.L_139 - .L_138)
.L_138:
        /*0004*/ 	.word	0x00000082


	//----- nvinfo : EIATTR_KPARAM_INFO
	.align		4
.L_139:
        /*0008*/ 	.byte	0x04, 0x17
        /*000a*/ 	.short	(.L_141 - .L_140)
.L_140:
        /*000c*/ 	.word	0x00000000
        /*0010*/ 	.short	0x0007
        /*0012*/ 	.short	0x0030
        /*0014*/ 	.byte	0x00, 0xf5, 0x21, 0x00


	//----- nvinfo : EIATTR_KPARAM_INFO
	.align		4
.L_141:
        /*0018*/ 	.byte	0x04, 0x17
        /*001a*/ 	.short	(.L_143 - .L_142)
.L_142:
        /*001c*/ 	.word	0x00000000
        /*0020*/ 	.short	0x0006
        /*0022*/ 	.short	0x0028
        /*0024*/ 	.byte	0x00, 0xf0, 0x11, 0x00


	//----- nvinfo : EIATTR_KPARAM_INFO
	.align		4
.L_143:
        /*0028*/ 	.byte	0x04, 0x17
        /*002a*/ 	.short	(.L_145 - .L_144)
.L_144:
        /*002c*/ 	.word	0x00000000
        /*0030*/ 	.short	0x0005
        /*0032*/ 	.short	0x0020
        /*0034*/ 	.byte	0x00, 0xf5, 0x21, 0x00


	//----- nvinfo : EIATTR_KPARAM_INFO
	.align		4
.L_145:
        /*0038*/ 	.byte	0x04, 0x17
        /*003a*/ 	.short	(.L_147 - .L_146)
.L_146:
        /*003c*/ 	.word	0x00000000
        /*0040*/ 	.short	0x0004
        /*0042*/ 	.short	0x0018
        /*0044*/ 	.byte	0x00, 0xf5, 0x21, 0x00


	//----- nvinfo : EIATTR_KPARAM_INFO
	.align		4
.L_147:
        /*0048*/ 	.byte	0x04, 0x17
        /*004a*/ 	.short	(.L_149 - .L_148)
.L_148:
        /*004c*/ 	.word	0x00000000
        /*0050*/ 	.short	0x0003
        /*0052*/ 	.short	0x0014
        /*0054*/ 	.byte	0x00, 0xf0, 0x11, 0x00


	//----- nvinfo : EIATTR_KPARAM_INFO
	.align		4
.L_149:
        /*0058*/ 	.byte	0x04, 0x17
        /*005a*/ 	.short	(.L_151 - .L_150)
.L_150:
        /*005c*/ 	.word	0x00000000
        /*0060*/ 	.short	0x0002
        /*0062*/ 	.short	0x0010
        /*0064*/ 	.byte	0x00, 0xf0, 0x11, 0x00


	//----- nvinfo : EIATTR_KPARAM_INFO
	.align		4
.L_151:
        /*0068*/ 	.byte	0x04, 0x17
        /*006a*/ 	.short	(.L_153 - .L_152)
.L_152:
        /*006c*/ 	.word	0x00000000
        /*0070*/ 	.short	0x0001
        /*0072*/ 	.short	0x0008
        /*0074*/ 	.byte	0x00, 0xf5, 0x21, 0x00


	//----- nvinfo : EIATTR_KPARAM_INFO
	.align		4
.L_153:
        /*0078*/ 	.byte	0x04, 0x17
        /*007a*/ 	.short	(.L_155 - .L_154)
.L_154:
        /*007c*/ 	.word	0x00000000
        /*0080*/ 	.short	0x0000
        /*0082*/ 	.short	0x0000
        /*0084*/ 	.byte	0x00, 0xf5, 0x21, 0x00


	//----- nvinfo : EIATTR_SPARSE_MMA_MASK
	.align		4
.L_155:
        /*0088*/ 	.byte	0x03, 0x50
        /*008a*/ 	.short	0x0000


	//----- nvinfo : EIATTR_MAXREG_COUNT
	.align		4
        /*008c*/ 	.byte	0x03, 0x1b
        /*008e*/ 	.short	0x00ff


	//----- nvinfo : EIATTR_MERCURY_ISA_VERSION
	.align		4
        /*0090*/ 	.byte	0x03, 0x5f
        /*0092*/ 	.short	0x0101


	//----- nvinfo : EIATTR_VRC_CTA_INIT_COUNT
	.align		4
        /*0094*/ 	.byte	0x02, 0x4a
	.zero		1
	.zero		1


	//----- nvinfo : EIATTR_EXIT_INSTR_OFFSETS
	.align		4
        /*0098*/ 	.byte	0x04, 0x1c
        /*009a*/ 	.short	(.L_157 - .L_156)


	//   ....[0]....
.L_156:
        /*009c*/ 	.word	0x00000070


	//   ....[1]....
        /*00a0*/ 	.word	0x00000130


	//   ....[2]....
        /*00a4*/ 	.word	0x000005a0


	//   ....[3]....
        /*00a8*/ 	.word	0x00000b80


	//----- nvinfo : EIATTR_CRS_STACK_SIZE
	.align		4
.L_157:
        /*00ac*/ 	.byte	0x04, 0x1e
        /*00ae*/ 	.short	(.L_159 - .L_158)
.L_158:
        /*00b0*/ 	.word	0x00000000


	//----- nvinfo : EIATTR_CBANK_PARAM_SIZE
	.align		4
.L_159:
        /*00b4*/ 	.byte	0x03, 0x19
        /*00b6*/ 	.short	0x0038


	//----- nvinfo : EIATTR_PARAM_CBANK
	.align		4
        /*00b8*/ 	.byte	0x04, 0x0a
        /*00ba*/ 	.short	(.L_161 - .L_160)
	.align		4
.L_160:
        /*00bc*/ 	.word	index@(.nv.constant0.pfe_batch_prefix_f32)
        /*00c0*/ 	.short	0x0380
        /*00c2*/ 	.short	0x0038


	//----- nvinfo : EIATTR_SW_WAR
	.align		4
.L_161:
        /*00c4*/ 	.byte	0x04, 0x36
        /*00c6*/ 	.short	(.L_163 - .L_162)
.L_162:
        /*00c8*/ 	.word	0x00000008
.L_163:


//--------------------- .nv.info.pfe_batch_f32    --------------------------
	.section	.nv.info.pfe_batch_f32,"",@"SHT_CUDA_INFO"
	.sectionflags	@""
	.align	4


	//----- nvinfo : EIATTR_CUDA_API_VERSION
	.align		4
        /*0000*/ 	.byte	0x04, 0x37
        /*0002*/ 	.short	(.L_165 - .L_164)
.L_164:
        /*0004*/ 	.word	0x00000082


	//----- nvinfo : EIATTR_KPARAM_INFO
	.align		4
.L_165:
        /*0008*/ 	.byte	0x04, 0x17
        /*000a*/ 	.short	(.L_167 - .L_166)
.L_166:
        /*000c*/ 	.word	0x00000000
        /*0010*/ 	.short	0x0006
        /*0012*/ 	.short	0x0028
        /*0014*/ 	.byte	0x00, 0xf5, 0x21, 0x00


	//----- nvinfo : EIATTR_KPARAM_INFO
	.align		4
.L_167:
        /*0018*/ 	.byte	0x04, 0x17
        /*001a*/ 	.short	(.L_169 - .L_168)
.L_168:
        /*001c*/ 	.word	0x00000000
        /*0020*/ 	.short	0x0005
        /*0022*/ 	.short	0x0020
        /*0024*/ 	.byte	0x00, 0xf0, 0x11, 0x00


	//----- nvinfo : EIATTR_KPARAM_INFO
	.align		4
.L_169:
        /*0028*/ 	.byte	0x04, 0x17
        /*002a*/ 	.short	(.L_171 - .L_170)
.L_170:
        /*002c*/ 	.word	0x00000000
        /*0030*/ 	.short	0x0004
        /*0032*/ 	.short	0x0018
        /*0034*/ 	.byte	0x00, 0xf5, 0x21, 0x00


	//----- nvinfo : EIATTR_KPARAM_INFO
	.align		4
.L_171:
        /*0038*/ 	.byte	0x04, 0x17
        /*003a*/ 	.short	(.L_173 - .L_172)
.L_172:
        /*003c*/ 	.word	0x00000000
        /*0040*/ 	.short	0x0003
        /*0042*/ 	.short	0x0010
        /*0044*/ 	.byte	0x00, 0xf5, 0x21, 0x00


	//----- nvinfo : EIATTR_KPARAM_INFO
	.align		4
.L_173:
        /*0048*/ 	.byte	0x04, 0x17
        /*004a*/ 	.short	(.L_175 - .L_174)
.L_174:
        /*004c*/ 	.word	0x00000000
        /*0050*/ 	.short	0x0002
        /*0052*/ 	.short	0x000c
        /*0054*/ 	.byte	0x00, 0xf0, 0x11, 0x00


	//----- nvinfo : EIATTR_KPARAM_INFO
	.align		4
.L_175:
        /*0058*/ 	.byte	0x04, 0x17
        /*005a*/ 	.short	(.L_177 - .L_176)
.L_176:
        /*005c*/ 	.word	0x00000000
        /*0060*/ 	.short	0x0001
        /*0062*/ 	.short	0x0008
        /*0064*/ 	.byte	0x00, 0xf0, 0x11, 0x00


	//----- nvinfo : EIATTR_KPARAM_INFO
	.align		4
.L_177:
        /*0068*/ 	.byte	0x04, 0x17
        /*006a*/ 	.short	(.L_179 - .L_178)
.L_178:
        /*006c*/ 	.word	0x00000000
        /*0070*/ 	.short	0x0000
        /*0072*/ 	.short	0x0000
        /*0074*/ 	.byte	0x00, 0xf5, 0x21, 0x00


	//----- nvinfo : EIATTR_SPARSE_MMA_MASK
	.align		4
.L_179:
        /*0078*/ 	.byte	0x03, 0x50
        /*007a*/ 	.short	0x0000


	//----- nvinfo : EIATTR_MAXREG_COUNT
	.align		4
        /*007c*/ 	.byte	0x03, 0x1b
        /*007e*/ 	.short	0x00ff


	//----- nvinfo : EIATTR_MERCURY_ISA_VERSION
	.align		4
        /*0080*/ 	.byte	0x03, 0x5f
        /*0082*/ 	.short	0x0101


	//----- nvinfo : EIATTR_VRC_CTA_INIT_COUNT
	.align		4
        /*0084*/ 	.byte	0x02, 0x4a
	.zero		1
	.zero		1


	//----- nvinfo : EIATTR_EXIT_INSTR_OFFSETS
	.align		4
        /*0088*/ 	.byte	0x04, 0x1c
        /*008a*/ 	.short	(.L_181 - .L_180)


	//   ....[0]....
.L_180:
        /*008c*/ 	.word	0x00000080


	//   ....[1]....
        /*0090*/ 	.word	0x00000140


	//   ....[2]....
        /*0094*/ 	.word	0x000005d0


	//   ....[3]....
        /*0098*/ 	.word	0x00001550


	//----- nvinfo : EIATTR_CRS_STACK_SIZE
	.align		4
.L_181:
        /*009c*/ 	.byte	0x04, 0x1e
        /*009e*/ 	.short	(.L_183 - .L_182)
.L_182:
        /*00a0*/ 	.word	0x00000000


	//----- nvinfo : EIATTR_CBANK_PARAM_SIZE
	.align		4
.L_183:
        /*00a4*/ 	.byte	0x03, 0x19
        /*00a6*/ 	.short	0x0030


	//----- nvinfo : EIATTR_PARAM_CBANK
	.align		4
        /*00a8*/ 	.byte	0x04, 0x0a
        /*00aa*/ 	.short	(.L_185 - .L_184)
	.align		4
.L_184:
        /*00ac*/ 	.word	index@(.nv.constant0.pfe_batch_f32)
        /*00b0*/ 	.short	0x0380
        /*00b2*/ 	.short	0x0030


	//----- nvinfo : EIATTR_SW_WAR
	.align		4
.L_185:
        /*00b4*/ 	.byte	0x04, 0x36
        /*00b6*/ 	.short	(.L_187 - .L_186)
.L_186:
        /*00b8*/ 	.word	0x00000008
.L_187:


//--------------------- .nv.callgraph             --------------------------
	.section	.nv.callgraph,"",@"SHT_CUDA_CALLGRAPH"
	.align	4
	.sectionentsize	8
	.align		4
        /*0000*/ 	.word	0x00000000
	.align		4
        /*0004*/ 	.word	0xffffffff
	.align		4
        /*0008*/ 	.word	0x00000000
	.align		4
        /*000c*/ 	.word	0xfffffffe
	.align		4
        /*0010*/ 	.word	0x00000000
	.align		4
        /*0014*/ 	.word	0xfffffffd
	.align		4
        /*0018*/ 	.word	0x00000000
	.align		4
        /*001c*/ 	.word	0xfffffffc


//--------------------- .text.pfe_many_params_prefix_f32 --------------------------
	.section	.text.pfe_many_params_prefix_f32,"ax",@progbits
	.align	128
        .global         pfe_many_params_prefix_f32
        .type           pfe_many_params_prefix_f32,@function
        .size           pfe_many_params_prefix_f32,(.L_x_225 - pfe_many_params_prefix_f32)
        .other          pfe_many_params_prefix_f32,@"STO_CUDA_ENTRY STV_DEFAULT"
pfe_many_params_prefix_f32:
.text.pfe_many_params_prefix_f32:
[----:B------:R-:W-:Y:S01]  /*0000*/  LDC R1, c[0x0][0x37c] ;  /* 0x0000df00ff017b82 */ /* 0x000fe20000000800 */
[----:B------:R-:W0:Y:S07]  /*0010*/  S2R R0, SR_TID.X ;  /* 0x0000000000007919 */ /* 0x000e2e0000002100 */
[----:B------:R-:W0:Y:S01]  /*0020*/  S2UR UR4, SR_CTAID.X ;  /* 0x00000000000479c3 */ /* 0x000e220000002500 */
[----:B------:R-:W1:Y:S07]  /*0030*/  LDCU UR5, c[0x0][0x3b0] ;  /* 0x00007600ff0577ac */ /* 0x000e6e0008000800 */
[----:B------:R-:W0:Y:S02]  /*0040*/  LDC R5, c[0x0][0x360] ;  /* 0x0000d800ff057b82 */ /* 0x000e240000000800 */
[----:B0-----:R-:W-:-:S05]  /*0050*/  IMAD R5, R5, UR4, R0 ;  /* 0x0000000405057c24 */ /* 0x001fca000f8e0200 */
[----:B-1----:R-:W-:-:S13]  /*0060*/  ISETP.GE.AND P0, PT, R5, UR5, PT ;  /* 0x0000000505007c0c */ /* 0x002fda000bf06270 */
[----:B------:R-:W-:Y:S05]  /*0070*/  @P0 EXIT ;  /* 0x000000000000094d */ /* 0x000fea0003800000 */
[----:B------:R-:W0:Y:S01]  /*0080*/  LDC.64 R12, c[0x0][0x3a0] ;  /* 0x0000e800ff0c7b82 */ /* 0x000e220000000a00 */
[----:B------:R-:W1:Y:S01]  /*0090*/  LDCU.64 UR6, c[0x0][0x358] ;  /* 0x00006b00ff0677ac */ /* 0x000e620008000a00 */
[----:B------:R-:W2:Y:S06]  /*00a0*/  LDCU UR8, c[0x0][0x398] ;  /* 0x00007300ff0877ac */ /* 0x000eac0008000800 */
[----:B------:R-:W3:Y:S01]  /*00b0*/  LDC.64 R2, c[0x0][0x3a8] ;  /* 0x0000ea00ff027b82 */ /* 0x000ee20000000a00 */
[----:B0-----:R-:W-:-:S06]  /*00c0*/  IMAD.WIDE R12, R5, 0x4, R12 ;  /* 0x00000004050c7825 */ /* 0x001fcc00078e020c */
[----:B-1----:R-:W4:Y:S01]  /*00d0*/  LDG.E.CONSTANT R12, desc[UR6][R12.64] ;  /* 0x000000060c0c7981 */ /* 0x002f22000c1e9900 */
[----:B---3--:R-:W-:-:S06]  /*00e0*/  IMAD.WIDE R2, R5, 0x4, R2 ;  /* 0x0000000405027825 */ /* 0x008fcc00078e0202 */
[----:B------:R-:W4:Y:S02]  /*00f0*/  LDG.E.CONSTANT R3, desc[UR6][R2.64] ;  /* 0x0000000602037981 */ /* 0x000f24000c1e9900 */
[----:B----4-:R-:W-:-:S04]  /*0100*/  VIMNMX R0, PT, PT, R12, R3, PT ;  /* 0x000000030c007248 */ /* 0x010fc80003fe0100 */
[----:B------:R-:W-:-:S04]  /*0110*/  ISETP.GE.AND P0, PT, R0, 0x1, PT ;  /* 0x000000010000780c */ /* 0x000fc80003f06270 */
[----:B--2---:R-:W-:-:S13]  /*0120*/  ISETP.GT.OR P0, PT, R12, UR8, !P0 ;  /* 0x000000080c007c0c */ /* 0x004fda000c704670 */
[----:B------:R-:W-:Y:S05]  /*0130*/  @P0 EXIT ;  /* 0x000000000000094d */ /* 0x000fea0003800000 */
[----:B------:R-:W0:Y:S01]  /*0140*/  LDCU UR4, c[0x0][0x39c] ;  /* 0x00007380ff0477ac */ /* 0x000e220008000800 */
[----:B------:R-:W-:Y:S01]  /*0150*/  BSSY.RECONVERGENT B0, `(.L_x_0) ;  /* 0x0000043000007945 */ /* 0x000fe20003800200 */
[----:B------:R-:W-:Y:S02]  /*0160*/  IMAD R18, R5, UR8, RZ ;  /* 0x0000000805127c24 */ /* 0x000fe4000f8e02ff */
[----:B0-----:R-:W-:-:S05]  /*0170*/  VIADD R23, R12, UR4 ;  /* 0x000000040c177c36 */ /* 0x001fca0008000000 */
[----:B------:R-:W-:-:S04]  /*0180*/  VIMNMX R0, PT, PT, R23, UR8, PT ;  /* 0x0000000817007c48 */ /* 0x000fc8000bfe0100 */
[----:B------:R-:W-:-:S13]  /*0190*/  ISETP.GE.AND P0, PT, R0, 0x1, PT ;  /* 0x000000010000780c */ /* 0x000fda0003f06270 */
[----:B------:R-:W-:Y:S05]  /*01a0*/  @!P0 BRA `(.L_x_1) ;  /* 0x0000000000f48947 */ /* 0x000fea0003800000 */
[C---:B------:R-:W-:Y:S01]  /*01b0*/  ISETP.GE.U32.AND P0, PT, R0.reuse, 0x8, PT ;  /* 0x000000080000780c */ /* 0x040fe20003f06070 */
[----:B------:R-:W-:Y:S01]  /*01c0*/  BSSY.RECONVERGENT B1, `(.L_x_2) ;  /* 0x000001b000017945 */ /* 0x000fe20003800200 */
[----:B------:R-:W-:Y:S01]  /*01d0*/  LOP3.LUT R8, R0, 0x7, RZ, 0xc0, !PT ;  /* 0x0000000700087812 */ /* 0x000fe200078ec0ff */
[----:B------:R-:W-:-:S03]  /*01e0*/  IMAD.MOV.U32 R11, RZ, RZ, RZ ;  /* 0x000000ffff0b7224 */ /* 0x000fc600078e00ff */
[----:B------:R-:W-:-:S07]  /*01f0*/  ISETP.NE.AND P1, PT, R8, RZ, PT ;  /* 0x000000ff0800720c */ /* 0x000fce0003f25270 */
[----:B------:R-:W-:Y:S06]  /*0200*/  @!P0 BRA `(.L_x_3) ;  /* 0x0000000000588947 */ /* 0x000fec0003800000 */
[----:B------:R-:W0:Y:S01]  /*0210*/  LDCU.64 UR4, c[0x0][0x3b8] ;  /* 0x00007700ff0477ac */ /* 0x000e220008000a00 */
[----:B------:R-:W-:Y:S01]  /*0220*/  LOP3.LUT R11, R0, 0x7ffffff8, RZ, 0xc0, !PT ;  /* 0x7ffffff8000b7812 */ /* 0x000fe200078ec0ff */
[----:B------:R-:W-:Y:S01]  /*0230*/  IMAD.MOV.U32 R9, RZ, RZ, R18 ;  /* 0x000000ffff097224 */ /* 0x000fe200078e0012 */
[----:B------:R-:W-:-:S03]  /*0240*/  MOV R13, 0x7fffffff ;  /* 0x7fffffff000d7802 */ /* 0x000fc60000000f00 */
[----:B------:R-:W-:Y:S01]  /*0250*/  IMAD.MOV R2, RZ, RZ, -R11 ;  /* 0x000000ffff027224 */ /* 0x000fe200078e0a0b */
[----:B0-----:R-:W-:-:S04]  /*0260*/  UIADD3 UR4, UP0, UPT, UR4, 0x10, URZ ;  /* 0x0000001004047890 */ /* 0x001fc8000ff1e0ff */
[----:B------:R-:W-:Y:S02]  /*0270*/  UIADD3.X UR5, UPT, UPT, URZ, UR5, URZ, UP0, !UPT ;  /* 0x00000005ff057290 */ /* 0x000fe400087fe4ff */
[----:B------:R-:W-:-:S04]  /*0280*/  IMAD.U32 R6, RZ, RZ, UR4 ;  /* 0x00000004ff067e24 */ /* 0x000fc8000f8e00ff */
[----:B------:R-:W-:-:S07]  /*0290*/  IMAD.U32 R7, RZ, RZ, UR5 ;  /* 0x00000005ff077e24 */ /* 0x000fce000f8e00ff */
.L_x_4:
[----:B0-----:R-:W-:Y:S01]  /*02a0*/  IMAD.WIDE R4, R9, 0x4, R6 ;  /* 0x0000000409047825 */ /* 0x001fe200078e0206 */
[----:B------:R-:W-:-:S03]  /*02b0*/  IADD3 R2, PT, PT, R2, 0x8, RZ ;  /* 0x0000000802027810 */ /* 0x000fc60007ffe0ff */
[----:B------:R-:W-:Y:S01]  /*02c0*/  VIADD R9, R9, 0x8 ;  /* 0x0000000809097836 */ /* 0x000fe20000000000 */
[----:B------:R0:W-:Y:S01]  /*02d0*/  STG.E desc[UR6][R4.64+-0x10], R13 ;  /* 0xfffff00d04007986 */ /* 0x0001e2000c101906 */
[----:B------:R-:W-:-:S03]  /*02e0*/  ISETP.NE.AND P0, PT, R2, RZ, PT ;  /* 0x000000ff0200720c */ /* 0x000fc60003f05270 */
[----:B------:R0:W-:Y:S04]  /*02f0*/  STG.E desc[UR6][R4.64+-0xc], R13 ;  /* 0xfffff40d04007986 */ /* 0x0001e8000c101906 */
[----:B------:R0:W-:Y:S04]  /*0300*/  STG.E desc[UR6][R4.64+-0x8], R13 ;  /* 0xfffff80d04007986 */ /* 0x0001e8000c101906 */
[----:B------:R0:W-:Y:S04]  /*0310*/  STG.E desc[UR6][R4.64+-0x4], R13 ;  /* 0xfffffc0d04007986 */ /* 0x0001e8000c101906 */
[----:B------:R0:W-:Y:S04]  /*0320*/  STG.E desc[UR6][R4.64], R13 ;  /* 0x0000000d04007986 */ /* 0x0001e8000c101906 */
[----:B------:R0:W-:Y:S04]  /*0330*/  STG.E desc[UR6][R4.64+0x4], R13 ;  /* 0x0000040d04007986 */ /* 0x0001e8000c101906 */
[----:B------:R0:W-:Y:S04]  /*0340*/  STG.E desc[UR6][R4.64+0x8], R13 ;  /* 0x0000080d04007986 */ /* 0x0001e8000c101906 */
[----:B------:R0:W-:Y:S01]  /*0350*/  STG.E desc[UR6][R4.64+0xc], R13 ;  /* 0x00000c0d04007986 */ /* 0x0001e2000c101906 */
[----:B------:R-:W-:Y:S05]  /*0360*/  @P0 BRA `(.L_x_4) ;  /* 0xfffffffc00cc0947 */ /* 0x000fea000383ffff */
.L_x_3:
[----:B------:R-:W-:Y:S05]  /*0370*/  BSYNC.RECONVERGENT B1 ;  /* 0x0000000000017941 */ /* 0x000fea0003800200 */
.L_x_2:
[----:B------:R-:W-:Y:S05]  /*0380*/  @!P1 BRA `(.L_x_1) ;  /* 0x00000000007c9947 */ /* 0x000fea0003800000 */
[----:B------:R-:W-:Y:S01]  /*0390*/  ISETP.GE.U32.AND P0, PT, R8, 0x4, PT ;  /* 0x000000040800780c */ /* 0x000fe20003f06070 */
[----:B------:R-:W-:Y:S01]  /*03a0*/  BSSY.RECONVERGENT B1, `(.L_x_5) ;  /* 0x000000d000017945 */ /* 0x000fe20003800200 */
[----:B------:R-:W-:-:S04]  /*03b0*/  LOP3.LUT R2, R0, 0x3, RZ, 0xc0, !PT ;  /* 0x0000000300027812 */ /* 0x000fc800078ec0ff */
[----:B------:R-:W-:-:S07]  /*03c0*/  ISETP.NE.AND P1, PT, R2, RZ, PT ;  /* 0x000000ff0200720c */ /* 0x000fce0003f25270 */
[----:B------:R-:W-:Y:S06]  /*03d0*/  @!P0 BRA `(.L_x_6) ;  /* 0x0000000000248947 */ /* 0x000fec0003800000 */
[----:B0-----:R-:W0:Y:S01]  /*03e0*/  LDC.64 R4, c[0x0][0x3b8] ;  /* 0x0000ee00ff047b82 */ /* 0x001e220000000a00 */
[----:B------:R-:W-:Y:S01]  /*03f0*/  IMAD.IADD R7, R18, 0x1, R11 ;  /* 0x0000000112077824 */ /* 0x000fe200078e020b */
[----:B------:R-:W-:Y:S01]  /*0400*/  IADD3 R11, PT, PT, R11, 0x4, RZ ;  /* 0x000000040b0b7810 */ /* 0x000fe20007ffe0ff */
[----:B------:R-:W-:Y:S02]  /*0410*/  IMAD.MOV.U32 R9, RZ, RZ, 0x7fffffff ;  /* 0x7fffffffff097424 */ /* 0x000fe400078e00ff */
[----:B0-----:R-:W-:-:S05]  /*0420*/  IMAD.WIDE R4, R7, 0x4, R4 ;  /* 0x0000000407047825 */ /* 0x001fca00078e0204 */
[----:B------:R1:W-:Y:S04]  /*0430*/  STG.E desc[UR6][R4.64], R9 ;  /* 0x0000000904007986 */ /* 0x0003e8000c101906 */
[----:B------:R1:W-:Y:S04]  /*0440*/  STG.E desc[UR6][R4.64+0x4], R9 ;  /* 0x0000040904007986 */ /* 0x0003e8000c101906 */
[----:B------:R1:W-:Y:S04]  /*0450*/  STG.E desc[UR6][R4.64+0x8], R9 ;  /* 0x0000080904007986 */ /* 0x0003e8000c101906 */
[----:B------:R1:W-:Y:S02]  /*0460*/  STG.E desc[UR6][R4.64+0xc], R9 ;  /* 0x00000c0904007986 */ /* 0x0003e4000c101906 */
.L_x_6:
[----:B------:R-:W-:Y:S05]  /*0470*/  BSYNC.RECONVERGENT B1 ;  /* 0x0000000000017941 */ /* 0x000fea0003800200 */
.L_x_5:
[----:B------:R-:W-:Y:S05]  /*0480*/  @!P1 BRA `(.L_x_1) ;  /* 0x00000000003c9947 */ /* 0x000fea0003800000 */
[----:B------:R-:W-:Y:S02]  /*0490*/  LOP3.LUT R0, R0, 0x1, RZ, 0xc0, !PT ;  /* 0x0000000100007812 */ /* 0x000fe400078ec0ff */
[----:B------:R-:W-:Y:S02]  /*04a0*/  ISETP.NE.AND P0, PT, R2, 0x1, PT ;  /* 0x000000010200780c */ /* 0x000fe40003f05270 */
[----:B------:R-:W-:-:S11]  /*04b0*/  ISETP.NE.U32.AND P1, PT, R0, 0x1, PT ;  /* 0x000000010000780c */ /* 0x000fd60003f25070 */
[----:B01----:R-:W0:Y:S01]  /*04c0*/  @P0 LDC.64 R4, c[0x0][0x3b8] ;  /* 0x0000ee00ff040b82 */ /* 0x003e220000000a00 */
[----:B------:R-:W-:Y:S02]  /*04d0*/  @P0 IMAD.IADD R7, R18, 0x1, R11 ;  /* 0x0000000112070824 */ /* 0x000fe400078e020b */
[----:B------:R-:W-:Y:S02]  /*04e0*/  @P0 VIADD R11, R11, 0x2 ;  /* 0x000000020b0b0836 */ /* 0x000fe40000000000 */
[----:B------:R-:W-:-:S03]  /*04f0*/  @P0 IMAD.MOV.U32 R13, RZ, RZ, 0x7fffffff ;  /* 0x7fffffffff0d0424 */ /* 0x000fc600078e00ff */
[----:B------:R-:W1:Y:S01]  /*0500*/  @!P1 LDC.64 R8, c[0x0][0x3b8] ;  /* 0x0000ee00ff089b82 */ /* 0x000e620000000a00 */
[----:B------:R-:W-:Y:S01]  /*0510*/  @!P1 IADD3 R11, PT, PT, R18, R11, RZ ;  /* 0x0000000b120b9210 */ /* 0x000fe20007ffe0ff */
[----:B0-----:R-:W-:-:S05]  /*0520*/  @P0 IMAD.WIDE R6, R7, 0x4, R4 ;  /* 0x0000000407060825 */ /* 0x001fca00078e0204 */
[----:B------:R2:W-:Y:S01]  /*0530*/  @P0 STG.E desc[UR6][R6.64], R13 ;  /* 0x0000000d06000986 */ /* 0x0005e2000c101906 */
[----:B-1----:R-:W-:-:S03]  /*0540*/  @!P1 IMAD.WIDE R4, R11, 0x4, R8 ;  /* 0x000000040b049825 */ /* 0x002fc600078e0208 */
[----:B------:R2:W-:Y:S01]  /*0550*/  @P0 STG.E desc[UR6][R6.64+0x4], R13 ;  /* 0x0000040d06000986 */ /* 0x0005e2000c101906 */
[----:B------:R-:W-:-:S05]  /*0560*/  @!P1 IMAD.MOV.U32 R9, RZ, RZ, 0x7fffffff ;  /* 0x7fffffffff099424 */ /* 0x000fca00078e00ff */
[----:B------:R2:W-:Y:S02]  /*0570*/  @!P1 STG.E desc[UR6][R4.64], R9 ;  /* 0x0000000904009986 */ /* 0x0005e4000c101906 */
.L_x_1:
[----:B------:R-:W-:Y:S05]  /*0580*/  BSYNC.RECONVERGENT B0 ;  /* 0x0000000000007941 */ /* 0x000fea0003800200 */
.L_x_0:
[----:B------:R-:W-:-:S13]  /*0590*/  ISETP.GE.AND P0, PT, R23, UR8, PT ;  /* 0x0000000817007c0c */ /* 0x000fda000bf06270 */
[----:B------:R-:W-:Y:S05]  /*05a0*/  @P0 EXIT ;  /* 0x000000000000094d */ /* 0x000fea0003800000 */
[----:B------:R-:W-:Y:S01]  /*05b0*/  I2FP.F32.U32 R3, R3 ;  /* 0x0000000300037245 */ /* 0x000fe20000201000 */
[----:B------:R-:W-:Y:S01]  /*05c0*/  UMOV UR4, 0x40000000 ;  /* 0x4000000000047882 */ /* 0x000fe20000000000 */
[----:B------:R-:W-:Y:S01]  /*05d0*/  BSSY.RECONVERGENT B0, `(.L_x_7) ;  /* 0x000000f000007945 */ /* 0x000fe20003800200 */
[----:B------:R-:W-:Y:S02]  /*05e0*/  MOV R2, UR4 ;  /* 0x0000000400027c02 */ /* 0x000fe40008000f00 */
[----:B------:R-:W-:-:S04]  /*05f0*/  FADD R3, R3, 1 ;  /* 0x3f80000003037421 */ /* 0x000fc80000000000 */
[----:B------:R-:W0:Y:S08]  /*0600*/  MUFU.RCP R22, R3 ;  /* 0x0000000300167308 */ /* 0x000e300000001000 */
[----:B------:R-:W3:Y:S01]  /*0610*/  FCHK P0, R2, R3 ;  /* 0x0000000302007302 */ /* 0x000ee20000000000 */
[----:B012---:R-:W-:-:S04]  /*0620*/  FFMA R5, -R3, R22, 1 ;  /* 0x3f80000003057423 */ /* 0x007fc80000000116 */
[----:B------:R-:W-:-:S04]  /*0630*/  FFMA R22, R22, R5, R22 ;  /* 0x0000000516167223 */ /* 0x000fc80000000016 */
[----:B------:R-:W-:-:S04]  /*0640*/  FFMA R0, R22, 2, RZ ;  /* 0x4000000016007823 */ /* 0x000fc800000000ff */
[----:B------:R-:W-:-:S04]  /*0650*/  FFMA R5, -R3, R0, 2 ;  /* 0x4000000003057423 */ /* 0x000fc80000000100 */
[----:B------:R-:W-:Y:S01]  /*0660*/  FFMA R22, R22, R5, R0 ;  /* 0x0000000516167223 */ /* 0x000fe20000000000 */
[----:B---3--:R-:W-:Y:S06]  /*0670*/  @!P0 BRA `(.L_x_8) ;  /* 0x0000000000108947 */ /* 0x008fec0003800000 */
[----:B------:R-:W-:Y:S01]  /*0680*/  IMAD.MOV.U32 R0, RZ, RZ, 0x40000000 ;  /* 0x40000000ff007424 */ /* 0x000fe200078e00ff */
[----:B------:R-:W-:-:S07]  /*0690*/  MOV R2, 0x6b0 ;  /* 0x000006b000027802 */ /* 0x000fce0000000f00 */
[----:B------:R-:W-:Y:S05]  /*06a0*/  CALL.REL.NOINC `($__internal_1_$__cuda_sm3x_div_rn_noftz_f32_slowpath) ;  /* 0x00000004009c7944 */ /* 0x000fea0003c00000 */
[----:B------:R-:W-:-:S07]  /*06b0*/  IMAD.MOV.U32 R22, RZ, RZ, R0 ;  /* 0x000000ffff167224 */ /* 0x000fce00078e0000 */
.L_x_8:
[----:B------:R-:W-:Y:S05]  /*06c0*/  BSYNC.RECONVERGENT B0 ;  /* 0x0000000000007941 */ /* 0x000fea0003800200 */
.L_x_7:
[----:B------:R-:W0:Y:S01]  /*06d0*/  LDC.64 R10, c[0x0][0x3b8] ;  /* 0x0000ee00ff0a7b82 */ /* 0x000e220000000a00 */
[----:B------:R-:W-:Y:S01]  /*06e0*/  I2FP.F32.U32 R28, R12 ;  /* 0x0000000c001c7245 */ /* 0x000fe20000201000 */
[----:B------:R-:W-:Y:S01]  /*06f0*/  FADD R24, -R22, 1 ;  /* 0x3f80000016187421 */ /* 0x000fe20000000100 */
[----:B------:R-:W-:Y:S01]  /*0700*/  IADD3 R25, PT, PT, R18, R23, RZ ;  /* 0x0000001712197210 */ /* 0x000fe20007ffe0ff */
[----:B------:R-:W-:Y:S01]  /*0710*/  IMAD.WIDE R12, R12, 0x4, RZ ;  /* 0x000000040c0c7825 */ /* 0x000fe200078e02ff */
[----:B------:R-:W-:-:S03]  /*0720*/  PRMT R26, RZ, 0x7610, R26 ;  /* 0x00007610ff1a7816 */ /* 0x000fc6000000001a */
[----:B------:R-:W-:Y:S01]  /*0730*/  FMUL R28, R28, R28 ;  /* 0x0000001c1c1c7220 */ /* 0x000fe20000400000 */
[----:B------:R-:W1:Y:S01]  /*0740*/  LDCU UR4, c[0x0][0x398] ;  /* 0x00007300ff0477ac */ /* 0x000e620008000800 */
[----:B------:R-:W2:Y:S01]  /*0750*/  LDC.64 R8, c[0x0][0x390] ;  /* 0x0000e400ff087b82 */ /* 0x000ea20000000a00 */
[----:B------:R-:W-:-:S07]  /*0760*/  IMAD.MOV.U32 R27, RZ, RZ, RZ ;  /* 0x000000ffff1b7224 */ /* 0x000fce00078e00ff */
[----:B------:R-:W3:Y:S08]  /*0770*/  LDC.64 R6, c[0x0][0x380] ;  /* 0x0000e000ff067b82 */ /* 0x000ef00000000a00 */
[----:B------:R-:W4:Y:S02]  /*0780*/  LDC.64 R4, c[0x0][0x388] ;  /* 0x0000e200ff047b82 */ /* 0x000f240000000a00 */
.L_x_16:
[----:B--2---:R-:W-:-:S04]  /*0790*/  IMAD.WIDE R16, R23, 0x4, R8 ;  /* 0x0000000417107825 */ /* 0x004fc800078e0208 */
[----:B----4-:R-:W-:Y:S01]  /*07a0*/  IMAD.WIDE R18, R23, 0x4, R4 ;  /* 0x0000000417127825 */ /* 0x010fe200078e0204 */
[C---:B------:R-:W-:Y:S02]  /*07b0*/  IADD3 R2, P1, PT, -R12.reuse, R16, RZ ;  /* 0x000000100c027210 */ /* 0x040fe40007f3e1ff */
[----:B------:R-:W2:Y:S01]  /*07c0*/  LDG.E.CONSTANT R16, desc[UR6][R16.64] ;  /* 0x0000000610107981 */ /* 0x000ea2000c1e9900 */
[----:B------:R-:W-:Y:S02]  /*07d0*/  IADD3 R14, P0, PT, -R12, R18, RZ ;  /* 0x000000120c0e7210 */ /* 0x000fe40007f1e1ff */
[----:B------:R-:W-:Y:S01]  /*07e0*/  IMAD.X R3, R17, 0x1, ~R13, P1 ;  /* 0x0000000111037824 */ /* 0x000fe200008e0e0d */
[----:B------:R-:W4:Y:S01]  /*07f0*/  LDG.E.CONSTANT R18, desc[UR6][R18.64] ;  /* 0x0000000612127981 */ /* 0x000f22000c1e9900 */
[----:B------:R-:W-:-:S03]  /*0800*/  IADD3.X R15, PT, PT, ~R13, R19, RZ, P0, !PT ;  /* 0x000000130d0f7210 */ /* 0x000fc600007fe5ff */
[----:B------:R5:W2:Y:S04]  /*0810*/  LDG.E.CONSTANT R0, desc[UR6][R2.64] ;  /* 0x0000000602007981 */ /* 0x000aa8000c1e9900 */
[----:B------:R-:W4:Y:S01]  /*0820*/  LDG.E.CONSTANT R15, desc[UR6][R14.64] ;  /* 0x000000060e0f7981 */ /* 0x000f22000c1e9900 */
[----:B---3--:R-:W-:-:S03]  /*0830*/  IMAD.WIDE R20, R23, 0x4, R6 ;  /* 0x0000000417147825 */ /* 0x008fc600078e0206 */
[----:B-----5:R-:W-:-:S03]  /*0840*/  IADD3 R2, P0, PT, -R12, R20, RZ ;  /* 0x000000140c027210 */ /* 0x020fc60007f1e1ff */
[----:B------:R-:W3:Y:S02]  /*0850*/  LDG.E.CONSTANT R20, desc[UR6][R20.64] ;  /* 0x0000000614147981 */ /* 0x000ee4000c1e9900 */
[----:B------:R-:W-:-:S05]  /*0860*/  IMAD.X R3, R21, 0x1, ~R13, P0 ;  /* 0x0000000115037824 */ /* 0x000fca00000e0e0d */
[----:B------:R-:W3:Y:S01]  /*0870*/  LDG.E.CONSTANT R29, desc[UR6][R2.64] ;  /* 0x00000006021d7981 */ /* 0x000ee2000c1e9900 */
[----:B------:R-:W-:Y:S01]  /*0880*/  BSSY.RECONVERGENT B0, `(.L_x_9) ;  /* 0x000002c000007945 */ /* 0x000fe20003800200 */
[----:B------:R-:W-:Y:S02]  /*0890*/  IMAD.MOV.U32 R19, RZ, RZ, 0x7fffffff ;  /* 0x7fffffffff137424 */ /* 0x000fe400078e00ff */
[----:B--2---:R-:W-:Y:S01]  /*08a0*/  FADD R0, R16, -R0 ;  /* 0x8000000010007221 */ /* 0x004fe20000000000 */
[----:B----4-:R-:W-:-:S05]  /*08b0*/  FADD R16, R18, -R15 ;  /* 0x8000000f12107221 */ /* 0x010fca0000000000 */
[C---:B------:R-:W-:Y:S01]  /*08c0*/  FSETP.GT.AND P0, PT, R16.reuse, -R0, PT ;  /* 0x800000001000720b */ /* 0x040fe20003f04000 */
[----:B------:R-:W-:Y:S01]  /*08d0*/  FADD R16, R16, R0 ;  /* 0x0000000010107221 */ /* 0x000fe20000000000 */
[----:B---3--:R-:W-:-:S11]  /*08e0*/  FADD R17, R20, -R29 ;  /* 0x8000001d14117221 */ /* 0x008fd60000000000 */
[----:B------:R-:W-:Y:S05]  /*08f0*/  @!P0 BRA `(.L_x_10) ;  /* 0x0000000000908947 */ /* 0x000fea0003800000 */
[----:B------:R-:W-:Y:S01]  /*0900*/  FFMA R0, R17, R17, R28 ;  /* 0x0000001111007223 */ /* 0x000fe2000000001c */
[----:B------:R-:W-:Y:S03]  /*0910*/  BSSY.RECONVERGENT B1, `(.L_x_11) ;  /* 0x000000d000017945 */ /* 0x000fe60003800200 */
[----:B------:R2:W3:Y:S01]  /*0920*/  MUFU.RSQ R15, R0 ;  /* 0x00000000000f7308 */ /* 0x0004e20000001400 */
[----:B------:R-:W-:-:S04]  /*0930*/  IADD3 R2, PT, PT, R0, -0xd000000, RZ ;  /* 0xf300000000027810 */ /* 0x000fc80007ffe0ff */
[----:B------:R-:W-:-:S13]  /*0940*/  ISETP.GT.U32.AND P0, PT, R2, 0x727fffff, PT ;  /* 0x727fffff0200780c */ /* 0x000fda0003f04070 */
[----:B--23--:R-:W-:Y:S05]  /*0950*/  @!P0 BRA `(.L_x_12) ;  /* 0x0000000000108947 */ /* 0x00cfea0003800000 */
[----:B------:R-:W-:-:S07]  /*0960*/  MOV R2, 0x980 ;  /* 0x0000098000027802 */ /* 0x000fce0000000f00 */
[----:B01----:R-:W-:Y:S05]  /*0970*/  CALL.REL.NOINC `($__internal_0_$__cuda_sm20_sqrt_rn_f32_slowpath) ;  /* 0x0000000000907944 */ /* 0x003fea0003c00000 */
[----:B------:R-:W-:Y:S01]  /*0980*/  IMAD.MOV.U32 R3, RZ, RZ, R0 ;  /* 0x000000ffff037224 */ /* 0x000fe200078e0000 */
[----:B------:R-:W-:Y:S06]  /*0990*/  BRA `(.L_x_13) ;  /* 0x0000000000107947 */ /* 0x000fec0003800000 */
.L_x_12:
[----:B------:R-:W-:Y:S01]  /*09a0*/  FMUL.FTZ R3, R0, R15 ;  /* 0x0000000f00037220 */ /* 0x000fe20000410000 */
[----:B------:R-:W-:-:S03]  /*09b0*/  FMUL.FTZ R2, R15, 0.5 ;  /* 0x3f0000000f027820 */ /* 0x000fc60000410000 */
[----:B------:R-:W-:-:S04]  /*09c0*/  FFMA R0, -R3, R3, R0 ;  /* 0x0000000303007223 */ /* 0x000fc80000000100 */
[----:B------:R-:W-:-:S07]  /*09d0*/  FFMA R3, R0, R2, R3 ;  /* 0x0000000200037223 */ /* 0x000fce0000000003 */
.L_x_13:
[----:B-1----:R-:W-:Y:S05]  /*09e0*/  BSYNC.RECONVERGENT B1 ;  /* 0x0000000000017941 */ /* 0x002fea0003800200 */
.L_x_11:
[----:B------:R-:W1:Y:S01]  /*09f0*/  MUFU.RCP R15, R16 ;  /* 0x00000010000f7308 */ /* 0x000e620000001000 */
[----:B------:R-:W-:Y:S07]  /*0a00*/  BSSY.RECONVERGENT B1, `(.L_x_14) ;  /* 0x000000c000017945 */ /* 0x000fee0003800200 */
[----:B------:R-:W2:Y:S01]  /*0a10*/  FCHK P0, R3, R16 ;  /* 0x0000001003007302 */ /* 0x000ea20000000000 */
[----:B-1----:R-:W-:-:S04]  /*0a20*/  FFMA R0, -R16, R15, 1 ;  /* 0x3f80000010007423 */ /* 0x002fc8000000010f */
[----:B------:R-:W-:-:S04]  /*0a30*/  FFMA R0, R15, R0, R15 ;  /* 0x000000000f007223 */ /* 0x000fc8000000000f */
[----:B------:R-:W-:-:S04]  /*0a40*/  FFMA R15, R0, R3, RZ ;  /* 0x00000003000f7223 */ /* 0x000fc800000000ff */
[----:B------:R-:W-:-:S04]  /*0a50*/  FFMA R2, -R16, R15, R3 ;  /* 0x0000000f10027223 */ /* 0x000fc80000000103 */
[----:B------:R-:W-:Y:S01]  /*0a60*/  FFMA R0, R0, R2, R15 ;  /* 0x0000000200007223 */ /* 0x000fe2000000000f */
[----:B--2---:R-:W-:Y:S06]  /*0a70*/  @!P0 BRA `(.L_x_15) ;  /* 0x0000000000108947 */ /* 0x004fec0003800000 */
[----:B------:R-:W-:Y:S01]  /*0a80*/  IMAD.MOV.U32 R0, RZ, RZ, R3 ;  /* 0x000000ffff007224 */ /* 0x000fe200078e0003 */
[----:B------:R-:W-:Y:S02]  /*0a90*/  MOV R3, R16 ;  /* 0x0000001000037202 */ /* 0x000fe40000000f00 */
[----:B------:R-:W-:-:S07]  /*0aa0*/  MOV R2, 0xac0 ;  /* 0x00000ac000027802 */ /* 0x000fce0000000f00 */
[----:B0-----:R-:W-:Y:S05]  /*0ab0*/  CALL.REL.NOINC `($__internal_1_$__cuda_sm3x_div_rn_noftz_f32_slowpath) ;  /* 0x0000000000987944 */ /* 0x001fea0003c00000 */
.L_x_15:
[----:B------:R-:W-:Y:S05]  /*0ac0*/  BSYNC.RECONVERGENT B1 ;  /* 0x0000000000017941 */ /* 0x000fea0003800200 */
.L_x_14:
[----:B------:R-:W-:Y:S01]  /*0ad0*/  LOP3.LUT P0, RZ, R26, 0xff, RZ, 0xc0, !PT ;  /* 0x000000ff1aff7812 */ /* 0x000fe2000780c0ff */
[----:B------:R-:W-:Y:S01]  /*0ae0*/  FMUL R0, R0, 100 ;  /* 0x42c8000000007820 */ /* 0x000fe20000400000 */
[----:B------:R-:W-:-:S04]  /*0af0*/  IMAD.MOV.U32 R26, RZ, RZ, 0x1 ;  /* 0x00000001ff1a7424 */ /* 0x000fc800078e00ff */
[----:B------:R-:W-:Y:S01]  /*0b00*/  LOP3.LUT R19, R0, 0x80000000, R17, 0xb8, !PT ;  /* 0x8000000000137812 */ /* 0x000fe200078eb811 */
[----:B------:R-:W-:-:S06]  /*0b10*/  FMUL R0, R24, R27 ;  /* 0x0000001b18007220 */ /* 0x000fcc0000400000 */
[----:B------:R-:W-:-:S04]  /*0b20*/  @P0 FFMA R19, R19, R22, R0 ;  /* 0x0000001613130223 */ /* 0x000fc80000000000 */
[----:B------:R-:W-:-:S07]  /*0b30*/  IMAD.MOV.U32 R27, RZ, RZ, R19 ;  /* 0x000000ffff1b7224 */ /* 0x000fce00078e0013 */
.L_x_10:
[----:B-1----:R-:W-:Y:S05]  /*0b40*/  BSYNC.RECONVERGENT B0 ;  /* 0x0000000000007941 */ /* 0x002fea0003800200 */
.L_x_9:
[----:B0-----:R-:W-:Y:S01]  /*0b50*/  IMAD.WIDE R2, R25, 0x4, R10 ;  /* 0x0000000419027825 */ /* 0x001fe200078e020a */
[----:B------:R-:W-:-:S03]  /*0b60*/  IADD3 R23, PT, PT, R23, 0x1, RZ ;  /* 0x0000000117177810 */ /* 0x000fc60007ffe0ff */
[----:B------:R-:W-:Y:S01]  /*0b70*/  VIADD R25, R25, 0x1 ;  /* 0x0000000119197836 */ /* 0x000fe20000000000 */
[----:B------:R0:W-:Y:S01]  /*0b80*/  STG.E desc[UR6][R2.64], R19 ;  /* 0x0000001302007986 */ /* 0x0001e2000c101906 */
[----:B------:R-:W-:-:S13]  /*0b90*/  ISETP.GE.AND P0, PT, R23, UR4, PT ;  /* 0x0000000417007c0c */ /* 0x000fda000bf06270 */
[----:B0-----:R-:W-:Y:S05]  /*0ba0*/  @!P0 BRA `(.L_x_16) ;  /* 0xfffffff800f88947 */ /* 0x001fea000383ffff */
[----:B------:R-:W-:Y:S05]  /*0bb0*/  EXIT ;  /* 0x000000000000794d */ /* 0x000fea0003800000 */
        .weak           $__internal_0_$__cuda_sm20_sqrt_rn_f32_slowpath
        .type           $__internal_0_$__cuda_sm20_sqrt_rn_f32_slowpath,@function
        .size           $__internal_0_$__cuda_sm20_sqrt_rn_f32_slowpath,($__internal_1_$__cuda_sm3x_div_rn_noftz_f32_slowpath - $__internal_0_$__cuda_sm20_sqrt_rn_f32_slowpath)
$__internal_0_$__cuda_sm20_sqrt_rn_f32_slowpath:
[----:B------:R-:W-:-:S13]  /*0bc0*/  LOP3.LUT P0, RZ, R0, 0x7fffffff, RZ, 0xc0, !PT ;  /* 0x7fffffff00ff7812 */ /* 0x000fda000780c0ff */
[----:B------:R-:W-:Y:S01]  /*0bd0*/  @!P0 IMAD.MOV.U32 R3, RZ, RZ, R0 ;  /* 0x000000ffff038224 */ /* 0x000fe200078e0000 */
[----:B------:R-:W-:Y:S06]  /*0be0*/  @!P0 BRA `(.L_x_17) ;  /* 0x0000000000408947 */ /* 0x000fec0003800000 */
[----:B------:R-:W-:-:S13]  /*0bf0*/  FSETP.GEU.FTZ.AND P0, PT, R0, RZ, PT ;  /* 0x000000ff0000720b */ /* 0x000fda0003f1e000 */
[----:B------:R-:W-:Y:S01]  /*0c00*/  @!P0 MOV R3, 0x7fffffff ;  /* 0x7fffffff00038802 */ /* 0x000fe20000000f00 */
[----:B------:R-:W-:Y:S06]  /*0c10*/  @!P0 BRA `(.L_x_17) ;  /* 0x0000000000348947 */ /* 0x000fec0003800000 */
[----:B------:R-:W-:-:S13]  /*0c20*/  FSETP.GTU.FTZ.AND P0, PT, |R0|, +INF , PT ;  /* 0x7f8000000000780b */ /* 0x000fda0003f1c200 */
[----:B------:R-:W-:Y:S01]  /*0c30*/  @P0 FADD.FTZ R3, R0, 1 ;  /* 0x3f80000000030421 */ /* 0x000fe20000010000 */
[----:B------:R-:W-:Y:S06]  /*0c40*/  @P0 BRA `(.L_x_17) ;  /* 0x0000000000280947 */ /* 0x000fec0003800000 */
[----:B------:R-:W-:-:S13]  /*0c50*/  FSETP.NEU.FTZ.AND P0, PT, |R0|, +INF , PT ;  /* 0x7f8000000000780b */ /* 0x000fda0003f1d200 */
[----:B------:R-:W-:-:S04]  /*0c60*/  @P0 FFMA R14, R0, 1.84467440737095516160e+19, RZ ;  /* 0x5f800000000e0823 */ /* 0x000fc800000000ff */
[----:B------:R-:W0:Y:S02]  /*0c70*/  @P0 MUFU.RSQ R3, R14 ;  /* 0x0000000e00030308 */ /* 0x000e240000001400 */
[----:B0-----:R-:W-:Y:S01]  /*0c80*/  @P0 FMUL.FTZ R15, R14, R3 ;  /* 0x000000030e0f0220 */ /* 0x001fe20000410000 */
[----:B------:R-:W-:Y:S01]  /*0c90*/  @P0 FMUL.FTZ R19, R3, 0.5 ;  /* 0x3f00000003130820 */ /* 0x000fe20000410000 */
[----:B------:R-:W-:Y:S02]  /*0ca0*/  @!P0 IMAD.MOV.U32 R3, RZ, RZ, R0 ;  /* 0x000000ffff038224 */ /* 0x000fe400078e0000 */
[----:B------:R-:W-:-:S04]  /*0cb0*/  @P0 FADD.FTZ R18, -R15, -RZ ;  /* 0x800000ff0f120221 */ /* 0x000fc80000010100 */
[----:B------:R-:W-:-:S04]  /*0cc0*/  @P0 FFMA R18, R15, R18, R14 ;  /* 0x000000120f120223 */ /* 0x000fc8000000000e */
[----:B------:R-:W-:-:S04]  /*0cd0*/  @P0 FFMA R18, R18, R19, R15 ;  /* 0x0000001312120223 */ /* 0x000fc8000000000f */
[----:B------:R-:W-:-:S07]  /*0ce0*/  @P0 FMUL.FTZ R3, R18, 2.3283064365386962891e-10 ;  /* 0x2f80000012030820 */ /* 0x000fce0000410000 */
.L_x_17:
[----:B------:R-:W-:Y:S02]  /*0cf0*/  IMAD.MOV.U32 R0, RZ, RZ, R3 ;  /* 0x000000ffff007224 */ /* 0x000fe400078e0003 */
[----:B------:R-:W-:-:S04]  /*0d00*/  HFMA2 R3, -RZ, RZ, 0, 0 ;  /* 0x00000000ff037431 */ /* 0x000fc800000001ff */
[----:B------:R-:W-:Y:S05]  /*0d10*/  RET.REL.NODEC R2 `(pfe_many_params_prefix_f32) ;  /* 0xfffffff002b87950 */ /* 0x000fea0003c3ffff */
        .weak           $__internal_1_$__cuda_sm3x_div_rn_noftz_f32_slowpath
        .type           $__internal_1_$__cuda_sm3x_div_rn_noftz_f32_slowpath,@function
        .size           $__internal_1_$__cuda_sm3x_div_rn_noftz_f32_slowpath,(.L_x_225 - $__internal_1_$__cuda_sm3x_div_rn_noftz_f32_slowpath)
$__internal_1_$__cuda_sm3x_div_rn_noftz_f32_slowpath:
[----:B------:R-:W-:Y:S01]  /*0d20*/  SHF.R.U32.HI R14, RZ, 0x17, R3 ;  /* 0x00000017ff0e7819 */ /* 0x000fe20000011603 */
[----:B------:R-:W-:Y:S01]  /*0d30*/  BSSY.RECONVERGENT B2, `(.L_x_18) ;  /* 0x0000062000027945 */ /* 0x000fe20003800200 */
[----:B------:R-:W-:Y:S02]  /*0d40*/  SHF.R.U32.HI R19, RZ, 0x17, R0 ;  /* 0x00000017ff137819 */ /* 0x000fe40000011600 */
[----:B------:R-:W-:Y:S02]  /*0d50*/  LOP3.LUT R14, R14, 0xff, RZ, 0xc0, !PT ;  /* 0x000000ff0e0e7812 */ /* 0x000fe400078ec0ff */
[----:B------:R-:W-:-:S03]  /*0d60*/  LOP3.LUT R19, R19, 0xff, RZ, 0xc0, !PT ;  /* 0x000000ff13137812 */ /* 0x000fc600078ec0ff */
[----:B------:R-:W-:Y:S02]  /*0d70*/  VIADD R20, R14, 0xffffffff ;  /* 0xffffffff0e147836 */ /* 0x000fe40000000000 */
[----:B------:R-:W-:-:S03]  /*0d80*/  VIADD R16, R19, 0xffffffff ;  /* 0xffffffff13107836 */ /* 0x000fc60000000000 */
[----:B------:R-:W-:-:S04]  /*0d90*/  ISETP.GT.U32.AND P0, PT, R20, 0xfd, PT ;  /* 0x000000fd1400780c */ /* 0x000fc80003f04070 */
[----:B------:R-:W-:-:S13]  /*0da0*/  ISETP.GT.U32.OR P0, PT, R16, 0xfd, P0 ;  /* 0x000000fd1000780c */ /* 0x000fda0000704470 */
[----:B------:R-:W-:Y:S01]  /*0db0*/  @!P0 MOV R15, RZ ;  /* 0x000000ff000f8202 */ /* 0x000fe20000000f00 */
[----:B------:R-:W-:Y:S06]  /*0dc0*/  @!P0 BRA `(.L_x_19) ;  /* 0x00000000005c8947 */ /* 0x000fec0003800000 */
[----:B------:R-:W-:Y:S02]  /*0dd0*/  FSETP.GTU.FTZ.AND P0, PT, |R0|, +INF , PT ;  /* 0x7f8000000000780b */ /* 0x000fe40003f1c200 */
[----:B------:R-:W-:-:S04]  /*0de0*/  FSETP.GTU.FTZ.AND P1, PT, |R3|, +INF , PT ;  /* 0x7f8000000300780b */ /* 0x000fc80003f3c200 */
[----:B------:R-:W-:-:S13]  /*0df0*/  PLOP3.LUT P0, PT, P0, P1, PT, 0xf8, 0x8f ;  /* 0x00000000008f781c */ /* 0x000fda0000703f70 */
[----:B------:R-:W-:Y:S05]  /*0e00*/  @P0 BRA `(.L_x_20) ;  /* 0x00000004004c0947 */ /* 0x000fea0003800000 */
[----:B------:R-:W-:-:S13]  /*0e10*/  LOP3.LUT P0, RZ, R3, 0x7fffffff, R0, 0xc8, !PT ;  /* 0x7fffffff03ff7812 */ /* 0x000fda000780c800 */
[----:B------:R-:W-:Y:S05]  /*0e20*/  @!P0 BRA `(.L_x_21) ;  /* 0x00000004003c8947 */ /* 0x000fea0003800000 */
[C---:B------:R-:W-:Y:S02]  /*0e30*/  FSETP.NEU.FTZ.AND P2, PT, |R0|.reuse, +INF , PT ;  /* 0x7f8000000000780b */ /* 0x040fe40003f5d200 */
[----:B------:R-:W-:Y:S02]  /*0e40*/  FSETP.NEU.FTZ.AND P1, PT, |R3|, +INF , PT ;  /* 0x7f8000000300780b */ /* 0x000fe40003f3d200 */
[----:B------:R-:W-:-:S11]  /*0e50*/  FSETP.NEU.FTZ.AND P0, PT, |R0|, +INF , PT ;  /* 0x7f8000000000780b */ /* 0x000fd60003f1d200 */
[----:B------:R-:W-:Y:S05]  /*0e60*/  @!P1 BRA !P2, `(.L_x_21) ;  /* 0x00000004002c9947 */ /* 0x000fea0005000000 */
[----:B------:R-:W-:-:S04]  /*0e70*/  LOP3.LUT P2, RZ, R0, 0x7fffffff, RZ, 0xc0, !PT ;  /* 0x7fffffff00ff7812 */ /* 0x000fc8000784c0ff */
[----:B------:R-:W-:-:S13]  /*0e80*/  PLOP3.LUT P1, PT, P1, P2, PT, 0x2f, 0xf2 ;  /* 0x0000000000f2781c */ /* 0x000fda0000f24577 */
[----:B------:R-:W-:Y:S05]  /*0e90*/  @P1 BRA `(.L_x_22) ;  /* 0x0000000400181947 */ /* 0x000fea0003800000 */
[----:B------:R-:W-:-:S04]  /*0ea0*/  LOP3.LUT P1, RZ, R3, 0x7fffffff, RZ, 0xc0, !PT ;  /* 0x7fffffff03ff7812 */ /* 0x000fc8000782c0ff */
[----:B------:R-:W-:-:S13]  /*0eb0*/  PLOP3.LUT P0, PT, P0, P1, PT, 0x2f, 0xf2 ;  /* 0x0000000000f2781c */ /* 0x000fda0000702577 */
[----:B------:R-:W-:Y:S05]  /*0ec0*/  @P0 BRA `(.L_x_23) ;  /* 0x0000000400000947 */ /* 0x000fea0003800000 */
[----:B------:R-:W-:Y:S02]  /*0ed0*/  ISETP.GE.AND P0, PT, R16, RZ, PT ;  /* 0x000000ff1000720c */ /* 0x000fe40003f06270 */
[----:B------:R-:W-:-:S11]  /*0ee0*/  ISETP.GE.AND P1, PT, R20, RZ, PT ;  /* 0x000000ff1400720c */ /* 0x000fd60003f26270 */
[----:B------:R-:W-:Y:S02]  /*0ef0*/  @P0 IMAD.MOV.U32 R15, RZ, RZ, RZ ;  /* 0x000000ffff0f0224 */ /* 0x000fe400078e00ff */
[----:B------:R-:W-:Y:S01]  /*0f00*/  @!P0 FFMA R0, R0, 1.84467440737095516160e+19, RZ ;  /* 0x5f80000000008823 */ /* 0x000fe200000000ff */
[----:B------:R-:W-:Y:S02]  /*0f10*/  @!P0 IMAD.MOV.U32 R15, RZ, RZ, -0x40 ;  /* 0xffffffc0ff0f8424 */ /* 0x000fe400078e00ff */
[----:B------:R-:W-:-:S03]  /*0f20*/  @!P1 FFMA R3, R3, 1.84467440737095516160e+19, RZ ;  /* 0x5f80000003039823 */ /* 0x000fc600000000ff */
[----:B------:R-:W-:-:S07]  /*0f30*/  @!P1 IADD3 R15, PT, PT, R15, 0x40, RZ ;  /* 0x000000400f0f9810 */ /* 0x000fce0007ffe0ff */
.L_x_19:
[----:B------:R-:W-:Y:S01]  /*0f40*/  LEA R16, R14, 0xc0800000, 0x17 ;  /* 0xc08000000e107811 */ /* 0x000fe200078eb8ff */
[----:B------:R-:W-:Y:S01]  /*0f50*/  VIADD R19, R19, 0xffffff81 ;  /* 0xffffff8113137836 */ /* 0x000fe20000000000 */
[----:B------:R-:W-:Y:S03]  /*0f60*/  BSSY.RECONVERGENT B3, `(.L_x_24) ;  /* 0x0000035000037945 */ /* 0x000fe60003800200 */
[----:B------:R-:W-:Y:S02]  /*0f70*/  IMAD.IADD R29, R3, 0x1, -R16 ;  /* 0x00000001031d7824 */ /* 0x000fe400078e0a10 */
[C---:B------:R-:W-:Y:S01]  /*0f80*/  IMAD R0, R19.reuse, -0x800000, R0 ;  /* 0xff80000013007824 */ /* 0x040fe200078e0200 */
[----:B------:R-:W-:Y:S01]  /*0f90*/  IADD3 R19, PT, PT, R19, 0x7f, -R14 ;  /* 0x0000007f13137810 */ /* 0x000fe20007ffe80e */
[----:B------:R-:W0:Y:S01]  /*0fa0*/  MUFU.RCP R16, R29 ;  /* 0x0000001d00107308 */ /* 0x000e220000001000 */
[----:B------:R-:W-:-:S02]  /*0fb0*/  FADD.FTZ R21, -R29, -RZ ;  /* 0x800000ff1d157221 */ /* 0x000fc40000010100 */
[----:B------:R-:W-:Y:S02]  /*0fc0*/  IADD3 R15, PT, PT, R19, R15, RZ ;  /* 0x0000000f130f7210 */ /* 0x000fe40007ffe0ff */
[----:B0-----:R-:W-:-:S04]  /*0fd0*/  FFMA R3, R16, R21, 1 ;  /* 0x3f80000010037423 */ /* 0x001fc80000000015 */
[----:B------:R-:W-:-:S04]  /*0fe0*/  FFMA R16, R16, R3, R16 ;  /* 0x0000000310107223 */ /* 0x000fc80000000010 */
[----:B------:R-:W-:-:S04]  /*0ff0*/  FFMA R3, R0, R16, RZ ;  /* 0x0000001000037223 */ /* 0x000fc800000000ff */
[----:B------:R-:W-:-:S04]  /*1000*/  FFMA R20, R21, R3, R0 ;  /* 0x0000000315147223 */ /* 0x000fc80000000000 */
[----:B------:R-:W-:-:S04]  /*1010*/  FFMA R3, R16, R20, R3 ;  /* 0x0000001410037223 */ /* 0x000fc80000000003 */
[----:B------:R-:W-:-:S04]  /*1020*/  FFMA R20, R21, R3, R0 ;  /* 0x0000000315147223 */ /* 0x000fc80000000000 */
[----:B------:R-:W-:-:S05]  /*1030*/  FFMA R0, R16, R20, R3 ;  /* 0x0000001410007223 */ /* 0x000fca0000000003 */
[----:B------:R-:W-:-:S04]  /*1040*/  SHF.R.U32.HI R14, RZ, 0x17, R0 ;  /* 0x00000017ff0e7819 */ /* 0x000fc80000011600 */
[----:B------:R-:W-:-:S05]  /*1050*/  LOP3.LUT R14, R14, 0xff, RZ, 0xc0, !PT ;  /* 0x000000ff0e0e7812 */ /* 0x000fca00078ec0ff */
[----:B------:R-:W-:-:S04]  /*1060*/  IMAD.IADD R14, R14, 0x1, R15 ;  /* 0x000000010e0e7824 */ /* 0x000fc800078e020f */
[----:B------:R-:W-:-:S05]  /*1070*/  VIADD R19, R14, 0xffffffff ;  /* 0xffffffff0e137836 */ /* 0x000fca0000000000 */
[----:B------:R-:W-:-:S13]  /*1080*/  ISETP.GE.U32.AND P0, PT, R19, 0xfe, PT ;  /* 0x000000fe1300780c */ /* 0x000fda0003f06070 */
[----:B------:R-:W-:Y:S05]  /*1090*/  @!P0 BRA `(.L_x_25) ;  /* 0x0000000000808947 */ /* 0x000fea0003800000 */
[----:B------:R-:W-:-:S13]  /*10a0*/  ISETP.GT.AND P0, PT, R14, 0xfe, PT ;  /* 0x000000fe0e00780c */ /* 0x000fda0003f04270 */
[----:B------:R-:W-:Y:S05]  /*10b0*/  @P0 BRA `(.L_x_26) ;  /* 0x00000000006c0947 */ /* 0x000fea0003800000 */
[----:B------:R-:W-:-:S13]  /*10c0*/  ISETP.GE.AND P0, PT, R14, 0x1, PT ;  /* 0x000000010e00780c */ /* 0x000fda0003f06270 */
[----:B------:R-:W-:Y:S05]  /*10d0*/  @P0 BRA `(.L_x_27) ;  /* 0x0000000000740947 */ /* 0x000fea0003800000 */
[----:B------:R-:W-:Y:S02]  /*10e0*/  ISETP.GE.AND P0, PT, R14, -0x18, PT ;  /* 0xffffffe80e00780c */ /* 0x000fe40003f06270 */
[----:B------:R-:W-:-:S11]  /*10f0*/  LOP3.LUT R0, R0, 0x80000000, RZ, 0xc0, !PT ;  /* 0x8000000000007812 */ /* 0x000fd600078ec0ff */
[----:B------:R-:W-:Y:S05]  /*1100*/  @!P0 BRA `(.L_x_27) ;  /* 0x0000000000688947 */ /* 0x000fea0003800000 */
[CCC-:B------:R-:W-:Y:S01]  /*1110*/  FFMA.RZ R19, R16.reuse, R20.reuse, R3.reuse ;  /* 0x0000001410137223 */ /* 0x1c0fe2000000c003 */
[CCC-:B------:R-:W-:Y:S01]  /*1120*/  FFMA.RP R15, R16.reuse, R20.reuse, R3.reuse ;  /* 0x00000014100f7223 */ /* 0x1c0fe20000008003 */
[----:B------:R-:W-:Y:S01]  /*1130*/  FFMA.RM R16, R16, R20, R3 ;  /* 0x0000001410107223 */ /* 0x000fe20000004003 */
[C---:B------:R-:W-:Y:S02]  /*1140*/  IADD3 R20, PT, PT, R14.reuse, 0x20, RZ ;  /* 0x000000200e147810 */ /* 0x040fe40007ffe0ff */
[----:B------:R-:W-:Y:S02]  /*1150*/  LOP3.LUT R19, R19, 0x7fffff, RZ, 0xc0, !PT ;  /* 0x007fffff13137812 */ /* 0x000fe400078ec0ff */
[C---:B------:R-:W-:Y:S02]  /*1160*/  ISETP.NE.AND P2, PT, R14.reuse, RZ, PT ;  /* 0x000000ff0e00720c */ /* 0x040fe40003f45270 */
[----:B------:R-:W-:Y:S02]  /*1170*/  LOP3.LUT R19, R19, 0x800000, RZ, 0xfc, !PT ;  /* 0x0080000013137812 */ /* 0x000fe400078efcff */
[----:B------:R-:W-:Y:S01]  /*1180*/  ISETP.NE.AND P1, PT, R14, RZ, PT ;  /* 0x000000ff0e00720c */ /* 0x000fe20003f25270 */
[----:B------:R-:W-:Y:S01]  /*1190*/  IMAD.MOV R14, RZ, RZ, -R14 ;  /* 0x000000ffff0e7224 */ /* 0x000fe200078e0a0e */
[----:B------:R-:W-:-:S02]  /*11a0*/  SHF.L.U32 R20, R19, R20, RZ ;  /* 0x0000001413147219 */ /* 0x000fc400000006ff */
[----:B------:R-:W-:Y:S02]  /*11b0*/  FSETP.NEU.FTZ.AND P0, PT, R15, R16, PT ;  /* 0x000000100f00720b */ /* 0x000fe40003f1d000 */
[----:B------:R-:W-:Y:S02]  /*11c0*/  SEL R14, R14, RZ, P2 ;  /* 0x000000ff0e0e7207 */ /* 0x000fe40001000000 */
[----:B------:R-:W-:Y:S02]  /*11d0*/  ISETP.NE.AND P1, PT, R20, RZ, P1 ;  /* 0x000000ff1400720c */ /* 0x000fe40000f25270 */
[----:B------:R-:W-:Y:S02]  /*11e0*/  SHF.R.U32.HI R14, RZ, R14, R19 ;  /* 0x0000000eff0e7219 */ /* 0x000fe40000011613 */
[----:B------:R-:W-:Y:S02]  /*11f0*/  PLOP3.LUT P0, PT, P0, P1, PT, 0xf8, 0x8f ;  /* 0x00000000008f781c */ /* 0x000fe40000703f70 */
[----:B------:R-:W-:-:S02]  /*1200*/  SHF.R.U32.HI R16, RZ, 0x1, R14 ;  /* 0x00000001ff107819 */ /* 0x000fc4000001160e */
[----:B------:R-:W-:-:S04]  /*1210*/  SEL R3, RZ, 0x1, !P0 ;  /* 0x00000001ff037807 */ /* 0x000fc80004000000 */
[----:B------:R-:W-:-:S04]  /*1220*/  LOP3.LUT R3, R3, 0x1, R16, 0xf8, !PT ;  /* 0x0000000103037812 */ /* 0x000fc800078ef810 */
[----:B------:R-:W-:-:S05]  /*1230*/  LOP3.LUT R3, R3, R14, RZ, 0xc0, !PT ;  /* 0x0000000e03037212 */ /* 0x000fca00078ec0ff */
[----:B------:R-:W-:-:S05]  /*1240*/  IMAD.IADD R3, R16, 0x1, R3 ;  /* 0x0000000110037824 */ /* 0x000fca00078e0203 */
[----:B------:R-:W-:Y:S01]  /*1250*/  LOP3.LUT R0, R3, R0, RZ, 0xfc, !PT ;  /* 0x0000000003007212 */ /* 0x000fe200078efcff */
[----:B------:R-:W-:Y:S06]  /*1260*/  BRA `(.L_x_27) ;  /* 0x0000000000107947 */ /* 0x000fec0003800000 */
.L_x_26:
[----:B------:R-:W-:-:S04]  /*1270*/  LOP3.LUT R0, R0, 0x80000000, RZ, 0xc0, !PT ;  /* 0x8000000000007812 */ /* 0x000fc800078ec0ff */
[----:B------:R-:W-:Y:S01]  /*1280*/  LOP3.LUT R0, R0, 0x7f800000, RZ, 0xfc, !PT ;  /* 0x7f80000000007812 */ /* 0x000fe200078efcff */
[----:B------:R-:W-:Y:S06]  /*1290*/  BRA `(.L_x_27) ;  /* 0x0000000000047947 */ /* 0x000fec0003800000 */
.L_x_25:
[----:B------:R-:W-:-:S07]  /*12a0*/  LEA R0, R15, R0, 0x17 ;  /* 0x000000000f007211 */ /* 0x000fce00078eb8ff */
.L_x_27:
[----:B------:R-:W-:Y:S05]  /*12b0*/  BSYNC.RECONVERGENT B3 ;  /* 0x0000000000037941 */ /* 0x000fea0003800200 */
.L_x_24:
[----:B------:R-:W-:Y:S05]  /*12c0*/  BRA `(.L_x_28) ;  /* 0x0000000000207947 */ /* 0x000fea0003800000 */
.L_x_23:
[----:B------:R-:W-:-:S04]  /*12d0*/  LOP3.LUT R0, R3, 0x80000000, R0, 0x48, !PT ;  /* 0x8000000003007812 */ /* 0x000fc800078e4800 */
[----:B------:R-:W-:Y:S01]  /*12e0*/  LOP3.LUT R0, R0, 0x7f800000, RZ, 0xfc, !PT ;  /* 0x7f80000000007812 */ /* 0x000fe200078efcff */
[----:B------:R-:W-:Y:S06]  /*12f0*/  BRA `(.L_x_28) ;  /* 0x0000000000147947 */ /* 0x000fec0003800000 */
.L_x_22:
[----:B------:R-:W-:Y:S01]  /*1300*/  LOP3.LUT R0, R3, 0x80000000, R0, 0x48, !PT ;  /* 0x8000000003007812 */ /* 0x000fe200078e4800 */
[----:B------:R-:W-:Y:S06]  /*1310*/  BRA `(.L_x_28) ;  /* 0x00000000000c7947 */ /* 0x000fec0003800000 */
.L_x_21:
[----:B------:R-:W0:Y:S01]  /*1320*/  MUFU.RSQ R0, -QNAN ;  /* 0xffc0000000007908 */ /* 0x000e220000001400 */
[----:B------:R-:W-:Y:S05]  /*1330*/  BRA `(.L_x_28) ;  /* 0x0000000000047947 */ /* 0x000fea0003800000 */
.L_x_20:
[----:B------:R-:W-:-:S07]  /*1340*/  FADD.FTZ R0, R0, R3 ;  /* 0x0000000300007221 */ /* 0x000fce0000010000 */
.L_x_28:
[----:B------:R-:W-:Y:S05]  /*1350*/  BSYNC.RECONVERGENT B2 ;  /* 0x0000000000027941 */ /* 0x000fea0003800200 */
.L_x_18:
[----:B------:R-:W-:-:S04]  /*1360*/  IMAD.MOV.U32 R3, RZ, RZ, 0x0 ;  /* 0x00000000ff037424 */ /* 0x000fc800078e00ff */
[----:B0-----:R-:W-:Y:S05]  /*1370*/  RET.REL.NODEC R2 `(pfe_many_params_prefix_f32) ;  /* 0xffffffec02207950 */ /* 0x001fea0003c3ffff */
.L_x_29:
[----:B------:R-:W-:-:S00]  /*1380*/  BRA `(.L_x_29) ;  /* 0xfffffffc00fc7947 */ /* 0x000fc0000383ffff */
[----:B------:R-:W-:-:S00]  /*1390*/  NOP ;  /* 0x0000000000007918 */ /* 0x000fc00000000000 */
        /* <DEDUP_REMOVED lines=14> */
.L_x_225:


//--------------------- .text.pfe_build_prefix_float2_serial --------------------------
	.section	.text.pfe_build_prefix_float2_serial,"ax",@progbits
	.align	128
        .global         pfe_build_prefix_float2_serial
        .type           pfe_build_prefix_float2_serial,@function
        .size           pfe_build_prefix_float2_serial,(.L_x_234 - pfe_build_prefix_float2_serial)
        .other          pfe_build_prefix_float2_serial,@"STO_CUDA_ENTRY STV_DEFAULT"
pfe_build_prefix_float2_serial:
.text.pfe_build_prefix_float2_serial:
[----:B------:R-:W-:Y:S01]  /*0000*/  LDC R1, c[0x0][0x37c] ;  /* 0x0000df00ff017b82 */ /* 0x000fe20000000800 */
[----:B------:R-:W0:Y:S07]  /*0010*/  S2R R0, SR_TID.X ;  /* 0x0000000000007919 */ /* 0x000e2e0000002100 */
[----:B------:R-:W0:Y:S02]  /*0020*/  S2UR UR4, SR_CTAID.X ;  /* 0x00000000000479c3 */ /* 0x000e240000002500 */
[----:B0-----:R-:W-:-:S13]  /*0030*/  LOP3.LUT P0, RZ, R0, UR4, RZ, 0xfc, !PT ;  /* 0x0000000400ff7c12 */ /* 0x001fda000f80fcff */
[----:B------:R-:W-:Y:S05]  /*0040*/  @P0 EXIT ;  /* 0x000000000000094d */ /* 0x000fea0003800000 */
[----:B------:R-:W0:Y:S01]  /*0050*/  LDC R0, c[0x0][0x388] ;  /* 0x0000e200ff007b82 */ /* 0x000e220000000800 */
[----:B------:R-:W1:Y:S07]  /*0060*/  LDCU.64 UR10, c[0x0][0x358] ;  /* 0x00006b00ff0a77ac */ /* 0x000e6e0008000a00 */
[----:B------:R-:W1:Y:S08]  /*0070*/  LDC.64 R2, c[0x0][0x390] ;  /* 0x0000e400ff027b82 */ /* 0x000e700000000a00 */
[----:B------:R-:W2:Y:S01]  /*0080*/  LDC.64 R4, c[0x0][0x398] ;  /* 0x0000e600ff047b82 */ /* 0x000ea20000000a00 */
[----:B0-----:R-:W-:Y:S01]  /*0090*/  ISETP.GE.AND P0, PT, R0, 0x2, PT ;  /* 0x000000020000780c */ /* 0x001fe20003f06270 */
[----:B-1----:R0:W-:Y:S04]  /*00a0*/  STG.E desc[UR10][R2.64], RZ ;  /* 0x000000ff02007986 */ /* 0x0021e8000c10190a */
[----:B--2---:R0:W-:Y:S08]  /*00b0*/  STG.E desc[UR10][R4.64], RZ ;  /* 0x000000ff04007986 */ /* 0x0041f0000c10190a */
[----:B------:R-:W-:Y:S05]  /*00c0*/  @!P0 EXIT ;  /* 0x000000000000894d */ /* 0x000fea0003800000 */
[C---:B0-----:R-:W-:Y:S01]  /*00d0*/  IADD3 R2, PT, PT, R0.reuse, -0x2, RZ ;  /* 0xfffffffe00027810 */ /* 0x041fe20007ffe0ff */
[----:B------:R-:W-:Y:S01]  /*00e0*/  HFMA2 R29, -RZ, RZ, 0, 0 ;  /* 0x00000000ff1d7431 */ /* 0x000fe200000001ff */
[----:B------:R-:W-:Y:S01]  /*00f0*/  IADD3 R0, PT, PT, R0, -0x1, RZ ;  /* 0xffffffff00007810 */ /* 0x000fe20007ffe0ff */
[----:B------:R-:W-:Y:S01]  /*0100*/  HFMA2 R27, -RZ, RZ, 0, 0 ;  /* 0x00000000ff1b7431 */ /* 0x000fe200000001ff */
[----:B------:R-:W-:Y:S02]  /*0110*/  ISETP.GE.U32.AND P0, PT, R2, 0x7, PT ;  /* 0x000000070200780c */ /* 0x000fe40003f06070 */
[----:B------:R-:W-:Y:S02]  /*0120*/  MOV R8, 0x1 ;  /* 0x0000000100087802 */ /* 0x000fe40000000f00 */
[----:B------:R-:W-:-:S09]  /*0130*/  LOP3.LUT R26, R0, 0x7, RZ, 0xc0, !PT ;  /* 0x00000007001a7812 */ /* 0x000fd200078ec0ff */
[----:B------:R-:W-:Y:S05]  /*0140*/  @!P0 BRA `(.L_x_30) ;  /* 0x0000000800248947 */ /* 0x000fea0003800000 */
[----:B------:R-:W0:Y:S01]  /*0150*/  LDCU.128 UR12, c[0x0][0x390] ;  /* 0x00007200ff0c77ac */ /* 0x000e220008000c00 */
[----:B------:R-:W-:Y:S02]  /*0160*/  LOP3.LUT R9, R0, 0xfffffff8, RZ, 0xc0, !PT ;  /* 0xfffffff800097812 */ /* 0x000fe400078ec0ff */
[----:B------:R-:W-:Y:S01]  /*0170*/  MOV R29, RZ ;  /* 0x000000ff001d7202 */ /* 0x000fe20000000f00 */
[----:B------:R-:W1:Y:S01]  /*0180*/  LDCU.64 UR8, c[0x0][0x380] ;  /* 0x00007000ff0877ac */ /* 0x000e620008000a00 */
[----:B------:R-:W-:Y:S02]  /*0190*/  MOV R8, RZ ;  /* 0x000000ff00087202 */ /* 0x000fe40000000f00 */
[----:B------:R-:W-:Y:S01]  /*01a0*/  IADD3 R9, PT, PT, -R9, RZ, RZ ;  /* 0x000000ff09097210 */ /* 0x000fe20007ffe1ff */
[----:B0-----:R-:W-:Y:S02]  /*01b0*/  UIADD3 UR6, UP1, UPT, UR12, 0x10, URZ ;  /* 0x000000100c067890 */ /* 0x001fe4000ff3e0ff */
[----:B------:R-:W-:-:S02]  /*01c0*/  UIADD3 UR4, UP2, UPT, UR14, 0x10, URZ ;  /* 0x000000100e047890 */ /* 0x000fc4000ff5e0ff */
[----:B-1----:R-:W-:Y:S02]  /*01d0*/  UIADD3 UR8, UP0, UPT, UR8, 0x10, URZ ;  /* 0x0000001008087890 */ /* 0x002fe4000ff1e0ff */
[----:B------:R-:W-:Y:S01]  /*01e0*/  UIADD3.X UR7, UPT, UPT, URZ, UR13, URZ, UP1, !UPT ;  /* 0x0000000dff077290 */ /* 0x000fe20008ffe4ff */
[----:B------:R-:W-:Y:S01]  /*01f0*/  MOV R10, UR6 ;  /* 0x00000006000a7c02 */ /* 0x000fe20008000f00 */
[----:B------:R-:W-:Y:S01]  /*0200*/  UIADD3.X UR5, UPT, UPT, URZ, UR15, URZ, UP2, !UPT ;  /* 0x0000000fff057290 */ /* 0x000fe200097fe4ff */
[----:B------:R-:W-:Y:S01]  /*0210*/  MOV R11, UR4 ;  /* 0x00000004000b7c02 */ /* 0x000fe20008000f00 */
[----:B------:R-:W-:Y:S01]  /*0220*/  UIADD3.X UR9, UPT, UPT, URZ, UR9, URZ, UP0, !UPT ;  /* 0x00000009ff097290 */ /* 0x000fe200087fe4ff */
[----:B------:R-:W-:Y:S02]  /*0230*/  MOV R2, UR8 ;  /* 0x0000000800027c02 */ /* 0x000fe40008000f00 */
[----:B------:R-:W-:Y:S02]  /*0240*/  MOV R22, UR7 ;  /* 0x0000000700167c02 */ /* 0x000fe40008000f00 */
[----:B------:R-:W-:-:S02]  /*0250*/  MOV R20, UR5 ;  /* 0x0000000500147c02 */ /* 0x000fc40008000f00 */
[----:B------:R-:W-:-:S07]  /*0260*/  MOV R3, UR9 ;  /* 0x0000000900037c02 */ /* 0x000fce0008000f00 */
.L_x_31:
[----:B--2---:R-:W2:Y:S04]  /*0270*/  LDG.E.CONSTANT R28, desc[UR10][R2.64+-0xc] ;  /* 0xfffff40a021c7981 */ /* 0x004ea8000c1e9900 */
[----:B------:R-:W3:Y:S04]  /*0280*/  LDG.E.CONSTANT R24, desc[UR10][R2.64+-0x8] ;  /* 0xfffff80a02187981 */ /* 0x000ee8000c1e9900 */
[----:B------:R-:W4:Y:S04]  /*0290*/  LDG.E.CONSTANT R14, desc[UR10][R2.64+-0x4] ;  /* 0xfffffc0a020e7981 */ /* 0x000f28000c1e9900 */
[----:B------:R-:W5:Y:S04]  /*02a0*/  LDG.E.CONSTANT R5, desc[UR10][R2.64] ;  /* 0x0000000a02057981 */ /* 0x000f68000c1e9900 */
[----:B------:R-:W5:Y:S04]  /*02b0*/  LDG.E.CONSTANT R18, desc[UR10][R2.64+0x4] ;  /* 0x0000040a02127981 */ /* 0x000f68000c1e9900 */
[----:B------:R-:W5:Y:S04]  /*02c0*/  LDG.E.CONSTANT R6, desc[UR10][R2.64+0x8] ;  /* 0x0000080a02067981 */ /* 0x000f68000c1e9900 */
[----:B------:R-:W5:Y:S04]  /*02d0*/  LDG.E.CONSTANT R4, desc[UR10][R2.64+0xc] ;  /* 0x00000c0a02047981 */ /* 0x000f68000c1e9900 */
[----:B------:R0:W5:Y:S01]  /*02e0*/  LDG.E.CONSTANT R12, desc[UR10][R2.64+0x10] ;  /* 0x0000100a020c7981 */ /* 0x000162000c1e9900 */
[----:B------:R-:W-:-:S02]  /*02f0*/  IADD3 R9, PT, PT, R9, 0x8, RZ ;  /* 0x0000000809097810 */ /* 0x000fc40007ffe0ff */
[----:B------:R-:W-:Y:S02]  /*0300*/  IADD3 R8, PT, PT, R8, 0x8, RZ ;  /* 0x0000000808087810 */ /* 0x000fe40007ffe0ff */
[----:B------:R-:W-:Y:S02]  /*0310*/  ISETP.NE.AND P0, PT, R9, RZ, PT ;  /* 0x000000ff0900720c */ /* 0x000fe40003f05270 */
[----:B0-----:R-:W-:-:S04]  /*0320*/  IADD3 R2, P1, PT, R2, 0x20, RZ ;  /* 0x0000002002027810 */ /* 0x001fc80007f3e0ff */
[----:B------:R-:W-:Y:S01]  /*0330*/  IADD3.X R3, PT, PT, RZ, R3, RZ, P1, !PT ;  /* 0x00000003ff037210 */ /* 0x000fe20000ffe4ff */
[----:B--2---:R-:W-:-:S04]  /*0340*/  FADD R16, R28, R27 ;  /* 0x0000001b1c107221 */ /* 0x004fc80000000000 */
[----:B------:R-:W-:-:S04]  /*0350*/  FADD R7, R16, -R27 ;  /* 0x8000001b10077221 */ /* 0x000fc80000000000 */
[--C-:B------:R-:W-:Y:S01]  /*0360*/  FADD R13, R16, -R7.reuse ;  /* 0x80000007100d7221 */ /* 0x100fe20000000000 */
[----:B------:R-:W-:-:S03]  /*0370*/  FADD R28, R28, -R7 ;  /* 0x800000071c1c7221 */ /* 0x000fc60000000000 */
[----:B------:R-:W-:-:S04]  /*0380*/  FADD R13, -R13, R27 ;  /* 0x0000001b0d0d7221 */ /* 0x000fc80000000100 */
[----:B------:R-:W-:-:S04]  /*0390*/  FADD R28, R13, R28 ;  /* 0x0000001c0d1c7221 */ /* 0x000fc80000000000 */
[----:B------:R-:W-:-:S04]  /*03a0*/  FADD R27, R28, R29 ;  /* 0x0000001d1c1b7221 */ /* 0x000fc80000000000 */
[----:B------:R-:W-:-:S04]  /*03b0*/  FADD R7, R16, R27 ;  /* 0x0000001b10077221 */ /* 0x000fc80000000000 */
[----:B---3--:R-:W-:Y:S01]  /*03c0*/  FADD R28, R7, R24 ;  /* 0x00000018071c7221 */ /* 0x008fe20000000000 */
[----:B------:R-:W-:-:S03]  /*03d0*/  FADD R16, -R16, R7 ;  /* 0x0000000710107221 */ /* 0x000fc60000000100 */
[----:B------:R-:W-:Y:S01]  /*03e0*/  FADD R13, -R7, R28 ;  /* 0x0000001c070d7221 */ /* 0x000fe20000000100 */
[----:B------:R-:W-:-:S03]  /*03f0*/  FADD R27, R27, -R16 ;  /* 0x800000101b1b7221 */ /* 0x000fc60000000000 */
[--C-:B------:R-:W-:Y:S01]  /*0400*/  FADD R15, R28, -R13.reuse ;  /* 0x8000000d1c0f7221 */ /* 0x100fe20000000000 */
[----:B------:R-:W-:-:S03]  /*0410*/  FADD R24, R24, -R13 ;  /* 0x8000000d18187221 */ /* 0x000fc60000000000 */
[----:B------:R-:W-:-:S04]  /*0420*/  FADD R15, R7, -R15 ;  /* 0x8000000f070f7221 */ /* 0x000fc80000000000 */
[----:B------:R-:W-:-:S04]  /*0430*/  FADD R24, R15, R24 ;  /* 0x000000180f187221 */ /* 0x000fc80000000000 */
[----:B------:R-:W-:-:S04]  /*0440*/  FADD R15, R27, R24 ;  /* 0x000000181b0f7221 */ /* 0x000fc80000000000 */
[----:B------:R-:W-:-:S04]  /*0450*/  FADD R29, R28, R15 ;  /* 0x0000000f1c1d7221 */ /* 0x000fc80000000000 */
[----:B----4-:R-:W-:-:S04]  /*0460*/  FADD R13, R29, R14 ;  /* 0x0000000e1d0d7221 */ /* 0x010fc80000000000 */
[----:B------:R-:W-:-:S04]  /*0470*/  FADD R16, -R29, R13 ;  /* 0x0000000d1d107221 */ /* 0x000fc80000000100 */
[--C-:B------:R-:W-:Y:S01]  /*0480*/  FADD R24, R13, -R16.reuse ;  /* 0x800000100d187221 */ /* 0x100fe20000000000 */
[----:B------:R-:W-:Y:S01]  /*0490*/  FADD R17, R14, -R16 ;  /* 0x800000100e117221 */ /* 0x000fe20000000000 */
[----:B------:R-:W-:Y:S02]  /*04a0*/  FADD R14, -R28, R29 ;  /* 0x0000001d1c0e7221 */ /* 0x000fe40000000100 */
[----:B------:R-:W-:Y:S02]  /*04b0*/  FADD R24, R29, -R24 ;  /* 0x800000181d187221 */ /* 0x000fe40000000000 */
[----:B------:R-:W-:Y:S02]  /*04c0*/  FADD R14, R15, -R14 ;  /* 0x8000000e0f0e7221 */ /* 0x000fe40000000000 */
[----:B------:R-:W-:-:S04]  /*04d0*/  FADD R17, R24, R17 ;  /* 0x0000001118117221 */ /* 0x000fc80000000000 */
[----:B------:R-:W-:-:S04]  /*04e0*/  FADD R24, R14, R17 ;  /* 0x000000110e187221 */ /* 0x000fc80000000000 */
[----:B------:R-:W-:-:S04]  /*04f0*/  FADD R16, R13, R24 ;  /* 0x000000180d107221 */ /* 0x000fc80000000000 */
[----:B-----5:R-:W-:Y:S01]  /*0500*/  FADD R17, R16, R5 ;  /* 0x0000000510117221 */ /* 0x020fe20000000000 */
        /* <DEDUP_REMOVED lines=9> */
[----:B------:R-:W-:Y:S01]  /*05a0*/  FADD R24, R15, R18 ;  /* 0x000000120f187221 */ /* 0x000fe20000000000 */
[----:B------:R-:W-:-:S03]  /*05b0*/  FADD R17, -R17, R15 ;  /* 0x0000000f11117221 */ /* 0x000fc60000000100 */
[----:B------:R-:W-:Y:S01]  /*05c0*/  FADD R5, -R15, R24 ;  /* 0x000000180f057221 */ /* 0x000fe20000000100 */
[----:B------:R-:W-:-:S03]  /*05d0*/  FADD R17, R28, -R17 ;  /* 0x800000111c117221 */ /* 0x000fc60000000000 */
[--C-:B------:R-:W-:Y:S01]  /*05e0*/  FADD R19, R18, -R5.reuse ;  /* 0x8000000512137221 */ /* 0x100fe20000000000 */
[----:B------:R-:W-:-:S04]  /*05f0*/  FADD R18, R24, -R5 ;  /* 0x8000000518127221 */ /* 0x000fc80000000000 */
        /* <DEDUP_REMOVED lines=14> */
[----:B------:R-:W-:-:S04]  /*06e0*/  FADD R18, -R18, R23 ;  /* 0x0000001712127221 */ /* 0x000fc80000000100 */
[----:B------:R-:W-:Y:S01]  /*06f0*/  FADD R25, R25, -R18 ;  /* 0x8000001219197221 */ /* 0x000fe20000000000 */
[----:B------:R-:W-:-:S04]  /*0700*/  FADD R18, R23, R4 ;  /* 0x0000000417127221 */ /* 0x000fc80000000000 */
[----:B------:R-:W-:-:S04]  /*0710*/  FADD R5, -R23, R18 ;  /* 0x0000001217057221 */ /* 0x000fc80000000100 */
[--C-:B------:R-:W-:Y:S01]  /*0720*/  FADD R6, R4, -R5.reuse ;  /* 0x8000000504067221 */ /* 0x100fe20000000000 */
[----:B------:R-:W-:Y:S01]  /*0730*/  FADD R4, R18, -R5 ;  /* 0x8000000512047221 */ /* 0x000fe20000000000 */
[----:B------:R-:W-:-:S03]  /*0740*/  MOV R5, R22 ;  /* 0x0000001600057202 */ /* 0x000fc60000000f00 */
[----:B------:R-:W-:-:S04]  /*0750*/  FADD R4, R23, -R4 ;  /* 0x8000000417047221 */ /* 0x000fc80000000000 */
[----:B------:R-:W-:Y:S01]  /*0760*/  FADD R4, R4, R6 ;  /* 0x0000000604047221 */ /* 0x000fe20000000000 */
[----:B------:R-:W-:-:S03]  /*0770*/  MOV R6, R11 ;  /* 0x0000000b00067202 */ /* 0x000fc60000000f00 */
[----:B------:R-:W-:Y:S01]  /*0780*/  FADD R24, R25, R4 ;  /* 0x0000000419187221 */ /* 0x000fe20000000000 */
[----:B------:R-:W-:-:S03]  /*0790*/  MOV R4, R10 ;  /* 0x0000000a00047202 */ /* 0x000fc60000000f00 */
[C---:B------:R-:W-:Y:S02]  /*07a0*/  FADD R28, R18.reuse, R24 ;  /* 0x00000018121c7221 */ /* 0x040fe40000000000 */
[----:B------:R0:W-:Y:S02]  /*07b0*/  STG.E desc[UR10][R4.64+-0xc], R7 ;  /* 0xfffff40704007986 */ /* 0x0001e4000c10190a */
[----:B------:R-:W-:Y:S01]  /*07c0*/  FADD R11, -R18, R28 ;  /* 0x0000001c120b7221 */ /* 0x000fe20000000100 */
[----:B------:R-:W-:-:S03]  /*07d0*/  FADD R10, R28, R12 ;  /* 0x0000000c1c0a7221 */ /* 0x000fc60000000000 */
[----:B------:R-:W-:Y:S01]  /*07e0*/  FADD R24, R24, -R11 ;  /* 0x8000000b18187221 */ /* 0x000fe20000000000 */
[----:B------:R-:W-:-:S04]  /*07f0*/  FADD R11, -R28, R10 ;  /* 0x0000000a1c0b7221 */ /* 0x000fc80000000100 */
[--C-:B------:R-:W-:Y:S01]  /*0800*/  FADD R18, R10, -R11.reuse ;  /* 0x8000000b0a127221 */ /* 0x100fe20000000000 */
[----:B------:R-:W-:Y:S01]  /*0810*/  FADD R11, R12, -R11 ;  /* 0x8000000b0c0b7221 */ /* 0x000fe20000000000 */
[----:B0-----:R-:W-:Y:S02]  /*0820*/  MOV R7, R20 ;  /* 0x0000001400077202 */ /* 0x001fe40000000f00 */
[----:B------:R-:W-:-:S03]  /*0830*/  FADD R18, R28, -R18 ;  /* 0x800000121c127221 */ /* 0x000fc60000000000 */
[----:B------:R0:W-:Y:S01]  /*0840*/  STG.E desc[UR10][R6.64+-0xc], R27 ;  /* 0xfffff41b06007986 */ /* 0x0001e2000c10190a */
[----:B------:R-:W-:-:S03]  /*0850*/  FADD R11, R18, R11 ;  /* 0x0000000b120b7221 */ /* 0x000fc60000000000 */
[----:B------:R1:W-:Y:S01]  /*0860*/  STG.E desc[UR10][R4.64+-0x8], R29 ;  /* 0xfffff81d04007986 */ /* 0x0003e2000c10190a */
[----:B------:R-:W-:-:S03]  /*0870*/  FADD R11, R24, R11 ;  /* 0x0000000b180b7221 */ /* 0x000fc60000000000 */
[----:B------:R2:W-:Y:S01]  /*0880*/  STG.E desc[UR10][R6.64+-0x8], R14 ;  /* 0xfffff80e06007986 */ /* 0x0005e2000c10190a */
[----:B0-----:R-:W-:-:S03]  /*0890*/  FADD R27, R10, R11 ;  /* 0x0000000b0a1b7221 */ /* 0x001fc60000000000 */
[----:B------:R2:W-:Y:S01]  /*08a0*/  STG.E desc[UR10][R4.64+-0x4], R16 ;  /* 0xfffffc1004007986 */ /* 0x0005e2000c10190a */
[----:B------:R-:W-:-:S03]  /*08b0*/  FADD R10, -R10, R27 ;  /* 0x0000001b0a0a7221 */ /* 0x000fc60000000100 */
[----:B------:R2:W-:Y:S01]  /*08c0*/  STG.E desc[UR10][R6.64+-0x4], R13 ;  /* 0xfffffc0d06007986 */ /* 0x0005e2000c10190a */
[----:B-1----:R-:W-:-:S03]  /*08d0*/  FADD R29, R11, -R10 ;  /* 0x8000000a0b1d7221 */ /* 0x002fc60000000000 */
[----:B------:R2:W-:Y:S01]  /*08e0*/  STG.E desc[UR10][R4.64], R15 ;  /* 0x0000000f04007986 */ /* 0x0005e2000c10190a */
[----:B------:R-:W-:Y:S02]  /*08f0*/  IADD3 R10, P2, PT, R4, 0x20, RZ ;  /* 0x00000020040a7810 */ /* 0x000fe40007f5e0ff */
[----:B------:R-:W-:Y:S01]  /*0900*/  IADD3 R11, P3, PT, R6, 0x20, RZ ;  /* 0x00000020060b7810 */ /* 0x000fe20007f7e0ff */
[----:B------:R2:W-:Y:S01]  /*0910*/  STG.E desc[UR10][R6.64], R17 ;  /* 0x0000001106007986 */ /* 0x0005e2000c10190a */
[----:B------:R-:W-:Y:S02]  /*0920*/  IADD3.X R22, PT, PT, RZ, R5, RZ, P2, !PT ;  /* 0x00000005ff167210 */ /* 0x000fe400017fe4ff */
[----:B------:R-:W-:Y:S01]  /*0930*/  IADD3.X R20, PT, PT, RZ, R7, RZ, P3, !PT ;  /* 0x00000007ff147210 */ /* 0x000fe20001ffe4ff */
[----:B------:R2:W-:Y:S04]  /*0940*/  STG.E desc[UR10][R4.64+0x4], R19 ;  /* 0x0000041304007986 */ /* 0x0005e8000c10190a */
        /* <DEDUP_REMOVED lines=8> */
[----:B------:R-:W-:-:S07]  /*09d0*/  IADD3 R8, PT, PT, R8, 0x1, RZ ;  /* 0x0000000108087810 */ /* 0x000fce0007ffe0ff */
.L_x_30:
[----:B------:R-:W-:-:S13]  /*09e0*/  ISETP.NE.AND P0, PT, R26, RZ, PT ;  /* 0x000000ff1a00720c */ /* 0x000fda0003f05270 */
[----:B------:R-:W-:Y:S05]  /*09f0*/  @!P0 EXIT ;  /* 0x000000000000894d */ /* 0x000fea0003800000 */
[----:B------:R-:W-:Y:S02]  /*0a00*/  ISETP.GE.U32.AND P0, PT, R26, 0x4, PT ;  /* 0x000000041a00780c */ /* 0x000fe40003f06070 */
[----:B--2---:R-:W-:-:S04]  /*0a10*/  LOP3.LUT R15, R0, 0x3, RZ, 0xc0, !PT ;  /* 0x00000003000f7812 */ /* 0x004fc800078ec0ff */
[----:B------:R-:W-:-:S07]  /*0a20*/  ISETP.NE.AND P1, PT, R15, RZ, PT ;  /* 0x000000ff0f00720c */ /* 0x000fce0003f25270 */
[----:B------:R-:W-:Y:S06]  /*0a30*/  @!P0 BRA `(.L_x_32) ;  /* 0x0000000000ec8947 */ /* 0x000fec0003800000 */
[----:B------:R-:W0:Y:S02]  /*0a40*/  LDC.64 R6, c[0x0][0x380] ;  /* 0x0000e000ff067b82 */ /* 0x000e240000000a00 */
[----:B0-----:R-:W-:-:S05]  /*0a50*/  IMAD.WIDE.U32 R6, R8, 0x4, R6 ;  /* 0x0000000408067825 */ /* 0x001fca00078e0006 */
[----:B------:R-:W2:Y:S04]  /*0a60*/  LDG.E.CONSTANT R10, desc[UR10][R6.64] ;  /* 0x0000000a060a7981 */ /* 0x000ea8000c1e9900 */
[----:B------:R-:W3:Y:S04]  /*0a70*/  LDG.E.CONSTANT R16, desc[UR10][R6.64+0x4] ;  /* 0x0000040a06107981 */ /* 0x000ee8000c1e9900 */
[----:B------:R-:W4:Y:S04]  /*0a80*/  LDG.E.CONSTANT R4, desc[UR10][R6.64+0x8] ;  /* 0x0000080a06047981 */ /* 0x000f28000c1e9900 */
[----:B------:R0:W5:Y:S01]  /*0a90*/  LDG.E.CONSTANT R2, desc[UR10][R6.64+0xc] ;  /* 0x00000c0a06027981 */ /* 0x000162000c1e9900 */
[----:B--2---:R-:W-:-:S04]  /*0aa0*/  FADD R12, R27, R10 ;  /* 0x0000000a1b0c7221 */ /* 0x004fc80000000000 */
[----:B------:R-:W-:-:S04]  /*0ab0*/  FADD R3, -R27, R12 ;  /* 0x0000000c1b037221 */ /* 0x000fc80000000100 */
[--C-:B------:R-:W-:Y:S01]  /*0ac0*/  FADD R14, R12, -R3.reuse ;  /* 0x800000030c0e7221 */ /* 0x100fe20000000000 */
[----:B------:R-:W-:-:S03]  /*0ad0*/  FADD R3, R10, -R3 ;  /* 0x800000030a037221 */ /* 0x000fc60000000000 */
[----:B------:R-:W-:-:S04]  /*0ae0*/  FADD R14, R27, -R14 ;  /* 0x8000000e1b0e7221 */ /* 0x000fc80000000000 */
[----:B------:R-:W-:-:S04]  /*0af0*/  FADD R14, R14, R3 ;  /* 0x000000030e0e7221 */ /* 0x000fc80000000000 */
[----:B------:R-:W-:-:S04]  /*0b00*/  FADD R5, R29, R14 ;  /* 0x0000000e1d057221 */ /* 0x000fc80000000000 */
[----:B------:R-:W-:-:S04]  /*0b10*/  FADD R3, R12, R5 ;  /* 0x000000050c037221 */ /* 0x000fc80000000000 */
[----:B---3--:R-:W-:Y:S01]  /*0b20*/  FADD R10, R3, R16 ;  /* 0x00000010030a7221 */ /* 0x008fe20000000000 */
[----:B------:R-:W-:-:S03]  /*0b30*/  FADD R12, -R12, R3 ;  /* 0x000000030c0c7221 */ /* 0x000fc60000000100 */
[----:B------:R-:W-:Y:S01]  /*0b40*/  FADD R9, -R3, R10 ;  /* 0x0000000a03097221 */ /* 0x000fe20000000100 */
[----:B------:R-:W-:-:S03]  /*0b50*/  FADD R5, R5, -R12 ;  /* 0x8000000c05057221 */ /* 0x000fc60000000000 */
[--C-:B0-----:R-:W-:Y:S01]  /*0b60*/  FADD R6, R10, -R9.reuse ;  /* 0x800000090a067221 */ /* 0x101fe20000000000 */
        /* <DEDUP_REMOVED lines=12> */
[----:B------:R-:W-:Y:S02]  /*0c30*/  FADD R11, R6, R11 ;  /* 0x0000000b060b7221 */ /* 0x000fe40000000000 */
[----:B------:R-:W0:Y:S02]  /*0c40*/  LDC.64 R6, c[0x0][0x398] ;  /* 0x0000e600ff067b82 */ /* 0x000e240000000a00 */
[----:B------:R-:W-:-:S04]  /*0c50*/  FADD R17, R4, R11 ;  /* 0x0000000b04117221 */ /* 0x000fc80000000000 */
[C---:B------:R-:W-:Y:S02]  /*0c60*/  FADD R13, R12.reuse, R17 ;  /* 0x000000110c0d7221 */ /* 0x040fe40000000000 */
[----:B------:R-:W1:Y:S02]  /*0c70*/  LDC.64 R10, c[0x0][0x390] ;  /* 0x0000e400ff0a7b82 */ /* 0x000e640000000a00 */
[----:B-----5:R-:W-:Y:S01]  /*0c80*/  FADD R14, R13, R2 ;  /* 0x000000020d0e7221 */ /* 0x020fe20000000000 */
[----:B------:R-:W-:-:S03]  /*0c90*/  FADD R12, -R12, R13 ;  /* 0x0000000d0c0c7221 */ /* 0x000fc60000000100 */
[----:B------:R-:W-:Y:S01]  /*0ca0*/  FADD R19, -R13, R14 ;  /* 0x0000000e0d137221 */ /* 0x000fe20000000100 */
[----:B------:R-:W-:-:S03]  /*0cb0*/  FADD R17, R17, -R12 ;  /* 0x8000000c11117221 */ /* 0x000fc60000000000 */
[--C-:B------:R-:W-:Y:S01]  /*0cc0*/  FADD R16, R14, -R19.reuse ;  /* 0x800000130e107221 */ /* 0x100fe20000000000 */
[----:B------:R-:W-:-:S03]  /*0cd0*/  FADD R19, R2, -R19 ;  /* 0x8000001302137221 */ /* 0x000fc60000000000 */
[----:B------:R-:W-:Y:S01]  /*0ce0*/  FADD R16, R13, -R16 ;  /* 0x800000100d107221 */ /* 0x000fe20000000000 */
[----:B0-----:R-:W-:-:S04]  /*0cf0*/  IMAD.WIDE.U32 R6, R8, 0x4, R6 ;  /* 0x0000000408067825 */ /* 0x001fc800078e0006 */
[----:B------:R-:W-:-:S04]  /*0d00*/  FADD R16, R16, R19 ;  /* 0x0000001310107221 */ /* 0x000fc80000000000 */
[----:B------:R-:W-:Y:S01]  /*0d10*/  FADD R29, R17, R16 ;  /* 0x00000010111d7221 */ /* 0x000fe20000000000 */
[C---:B-1----:R-:W-:Y:S01]  /*0d20*/  IMAD.WIDE.U32 R10, R8.reuse, 0x4, R10 ;  /* 0x00000004080a7825 */ /* 0x042fe200078e000a */
[----:B------:R-:W-:-:S03]  /*0d30*/  IADD3 R8, PT, PT, R8, 0x4, RZ ;  /* 0x0000000408087810 */ /* 0x000fc60007ffe0ff */
[C---:B------:R-:W-:Y:S01]  /*0d40*/  FADD R27, R14.reuse, R29 ;  /* 0x0000001d0e1b7221 */ /* 0x040fe20000000000 */
[----:B------:R0:W-:Y:S03]  /*0d50*/  STG.E desc[UR10][R10.64], R3 ;  /* 0x000000030a007986 */ /* 0x0001e6000c10190a */
[----:B------:R-:W-:Y:S01]  /*0d60*/  FADD R14, -R14, R27 ;  /* 0x0000001b0e0e7221 */ /* 0x000fe20000000100 */
[----:B------:R0:W-:Y:S03]  /*0d70*/  STG.E desc[UR10][R6.64], R5 ;  /* 0x0000000506007986 */ /* 0x0001e6000c10190a */
[----:B------:R-:W-:Y:S01]  /*0d80*/  FADD R29, R29, -R14 ;  /* 0x8000000e1d1d7221 */ /* 0x000fe20000000000 */
[----:B------:R0:W-:Y:S04]  /*0d90*/  STG.E desc[UR10][R10.64+0x4], R9 ;  /* 0x000004090a007986 */ /* 0x0001e8000c10190a */
[----:B------:R0:W-:Y:S04]  /*0da0*/  STG.E desc[UR10][R6.64+0x4], R4 ;  /* 0x0000040406007986 */ /* 0x0001e8000c10190a */
[----:B------:R0:W-:Y:S04]  /*0db0*/  STG.E desc[UR10][R10.64+0x8], R13 ;  /* 0x0000080d0a007986 */ /* 0x0001e8000c10190a */
[----:B------:R0:W-:Y:S04]  /*0dc0*/  STG.E desc[UR10][R6.64+0x8], R17 ;  /* 0x0000081106007986 */ /* 0x0001e8000c10190a */
[----:B------:R0:W-:Y:S04]  /*0dd0*/  STG.E desc[UR10][R10.64+0xc], R27 ;  /* 0x00000c1b0a007986 */ /* 0x0001e8000c10190a */
[----:B------:R0:W-:Y:S02]  /*0de0*/  STG.E desc[UR10][R6.64+0xc], R29 ;  /* 0x00000c1d06007986 */ /* 0x0001e4000c10190a */
.L_x_32:
[----:B------:R-:W-:Y:S05]  /*0df0*/  @!P1 EXIT ;  /* 0x000000000000994d */ /* 0x000fea0003800000 */
[----:B------:R-:W-:Y:S02]  /*0e00*/  ISETP.NE.AND P0, PT, R15, 0x1, PT ;  /* 0x000000010f00780c */ /* 0x000fe40003f05270 */
[----:B------:R-:W-:-:S04]  /*0e10*/  LOP3.LUT R0, R0, 0x1, RZ, 0xc0, !PT ;  /* 0x0000000100007812 */ /* 0x000fc800078ec0ff */
[----:B------:R-:W-:-:S07]  /*0e20*/  ISETP.NE.U32.AND P1, PT, R0, 0x1, PT ;  /* 0x000000010000780c */ /* 0x000fce0003f25070 */
[----:B------:R-:W-:Y:S06]  /*0e30*/  @!P0 BRA `(.L_x_33) ;  /* 0x0000000000848947 */ /* 0x000fec0003800000 */
[----:B0-----:R-:W0:Y:S02]  /*0e40*/  LDC.64 R2, c[0x0][0x380] ;  /* 0x0000e000ff027b82 */ /* 0x001e240000000a00 */
[----:B0-----:R-:W-:-:S05]  /*0e50*/  IMAD.WIDE.U32 R2, R8, 0x4, R2 ;  /* 0x0000000408027825 */ /* 0x001fca00078e0002 */
[----:B------:R-:W2:Y:S04]  /*0e60*/  LDG.E.CONSTANT R0, desc[UR10][R2.64] ;  /* 0x0000000a02007981 */ /* 0x000ea8000c1e9900 */
[----:B------:R0:W3:Y:S02]  /*0e70*/  LDG.E.CONSTANT R10, desc[UR10][R2.64+0x4] ;  /* 0x0000040a020a7981 */ /* 0x0000e4000c1e9900 */
[----:B0-----:R-:W0:Y:S02]  /*0e80*/  LDC.64 R2, c[0x0][0x398] ;  /* 0x0000e600ff027b82 */ /* 0x001e240000000a00 */
[----:B0-----:R-:W-:-:S04]  /*0e90*/  IMAD.WIDE.U32 R2, R8, 0x4, R2 ;  /* 0x0000000408027825 */ /* 0x001fc800078e0002 */
[----:B--2---:R-:W-:-:S04]  /*0ea0*/  FADD R6, R27, R0 ;  /* 0x000000001b067221 */ /* 0x004fc80000000000 */
[----:B------:R-:W-:-:S04]  /*0eb0*/  FADD R5, -R27, R6 ;  /* 0x000000061b057221 */ /* 0x000fc80000000100 */
[--C-:B------:R-:W-:Y:S01]  /*0ec0*/  FADD R4, R6, -R5.reuse ;  /* 0x8000000506047221 */ /* 0x100fe20000000000 */
[----:B------:R-:W-:-:S03]  /*0ed0*/  FADD R5, R0, -R5 ;  /* 0x8000000500057221 */ /* 0x000fc60000000000 */
[----:B------:R-:W-:-:S04]  /*0ee0*/  FADD R4, R27, -R4 ;  /* 0x800000041b047221 */ /* 0x000fc80000000000 */
[----:B------:R-:W-:-:S04]  /*0ef0*/  FADD R4, R4, R5 ;  /* 0x0000000504047221 */ /* 0x000fc80000000000 */
[----:B------:R-:W-:Y:S02]  /*0f00*/  FADD R29, R29, R4 ;  /* 0x000000041d1d7221 */ /* 0x000fe40000000000 */
[----:B------:R-:W0:Y:S02]  /*0f10*/  LDC.64 R4, c[0x0][0x390] ;  /* 0x0000e400ff047b82 */ /* 0x000e240000000a00 */
[----:B------:R-:W-:-:S04]  /*0f20*/  FADD R7, R6, R29 ;  /* 0x0000001d06077221 */ /* 0x000fc80000000000 */
[----:B---3--:R-:W-:Y:S01]  /*0f30*/  FADD R0, R7, R10 ;  /* 0x0000000a07007221 */ /* 0x008fe20000000000 */
[----:B------:R-:W-:-:S03]  /*0f40*/  FADD R6, -R6, R7 ;  /* 0x0000000706067221 */ /* 0x000fc60000000100 */
[----:B------:R-:W-:-:S04]  /*0f50*/  FADD R9, -R7, R0 ;  /* 0x0000000007097221 */ /* 0x000fc80000000100 */
[--C-:B------:R-:W-:Y:S01]  /*0f60*/  FADD R12, R0, -R9.reuse ;  /* 0x80000009000c7221 */ /* 0x100fe20000000000 */
[----:B------:R-:W-:Y:S01]  /*0f70*/  FADD R11, R10, -R9 ;  /* 0x800000090a0b7221 */ /* 0x000fe20000000000 */
[----:B------:R-:W-:Y:S02]  /*0f80*/  FADD R9, R29, -R6 ;  /* 0x800000061d097221 */ /* 0x000fe40000000000 */
[----:B------:R-:W-:-:S04]  /*0f90*/  FADD R12, R7, -R12 ;  /* 0x8000000c070c7221 */ /* 0x000fc80000000000 */
[----:B------:R-:W-:Y:S01]  /*0fa0*/  FADD R12, R12, R11 ;  /* 0x0000000b0c0c7221 */ /* 0x000fe20000000000 */
[C---:B0-----:R-:W-:Y:S01]  /*0fb0*/  IMAD.WIDE.U32 R4, R8.reuse, 0x4, R4 ;  /* 0x0000000408047825 */ /* 0x041fe200078e0004 */
[----:B------:R-:W-:-:S03]  /*0fc0*/  IADD3 R8, PT, PT, R8, 0x2, RZ ;  /* 0x0000000208087810 */ /* 0x000fc60007ffe0ff */
[----:B------:R-:W-:Y:S01]  /*0fd0*/  FADD R29, R9, R12 ;  /* 0x0000000c091d7221 */ /* 0x000fe20000000000 */
[----:B------:R1:W-:Y:S03]  /*0fe0*/  STG.E desc[UR10][R4.64], R7 ;  /* 0x0000000704007986 */ /* 0x0003e6000c10190a */
[C---:B------:R-:W-:Y:S01]  /*0ff0*/  FADD R27, R0.reuse, R29 ;  /* 0x0000001d001b7221 */ /* 0x040fe20000000000 */
[----:B------:R1:W-:Y:S03]  /*1000*/  STG.E desc[UR10][R2.64], R9 ;  /* 0x0000000902007986 */ /* 0x0003e6000c10190a */
[----:B------:R-:W-:Y:S01]  /*1010*/  FADD R0, -R0, R27 ;  /* 0x0000001b00007221 */ /* 0x000fe20000000100 */
[----:B------:R1:W-:Y:S03]  /*1020*/  STG.E desc[UR10][R4.64+0x4], R27 ;  /* 0x0000041b04007986 */ /* 0x0003e6000c10190a */
[----:B------:R-:W-:-:S05]  /*1030*/  FADD R29, R29, -R0 ;  /* 0x800000001d1d7221 */ /* 0x000fca0000000000 */
[----:B------:R1:W-:Y:S02]  /*1040*/  STG.E desc[UR10][R2.64+0x4], R29 ;  /* 0x0000041d02007986 */ /* 0x0003e4000c10190a */
.L_x_33:
[----:B------:R-:W-:Y:S05]  /*1050*/  @P1 EXIT ;  /* 0x000000000000194d */ /* 0x000fea0003800000 */
[----:B01----:R-:W0:Y:S08]  /*1060*/  LDC.64 R6, c[0x0][0x380] ;  /* 0x0000e000ff067b82 */ /* 0x003e300000000a00 */
[----:B------:R-:W1:Y:S08]  /*1070*/  LDC.64 R4, c[0x0][0x390] ;  /* 0x0000e400ff047b82 */ /* 0x000e700000000a00 */
[----:B------:R-:W2:Y:S01]  /*1080*/  LDC.64 R2, c[0x0][0x398] ;  /* 0x0000e600ff027b82 */ /* 0x000ea20000000a00 */
[----:B0-----:R-:W-:-:S06]  /*1090*/  IMAD.WIDE.U32 R6, R8, 0x4, R6 ;  /* 0x0000000408067825 */ /* 0x001fcc00078e0006 */
[----:B------:R-:W3:Y:S01]  /*10a0*/  LDG.E.CONSTANT R6, desc[UR10][R6.64] ;  /* 0x0000000a06067981 */ /* 0x000ee2000c1e9900 */
[----:B-1----:R-:W-:-:S04]  /*10b0*/  IMAD.WIDE.U32 R4, R8, 0x4, R4 ;  /* 0x0000000408047825 */ /* 0x002fc800078e0004 */
[----:B--2---:R-:W-:-:S04]  /*10c0*/  IMAD.WIDE.U32 R2, R8, 0x4, R2 ;  /* 0x0000000408027825 */ /* 0x004fc800078e0002 */
[----:B---3--:R-:W-:-:S04]  /*10d0*/  FADD R0, R6, R27 ;  /* 0x0000001b06007221 */ /* 0x008fc80000000000 */
[----:B------:R-:W-:-:S04]  /*10e0*/  FADD R9, R0, -R27 ;  /* 0x8000001b00097221 */ /* 0x000fc80000000000 */
[--C-:B------:R-:W-:Y:S01]  /*10f0*/  FADD R10, R0, -R9.reuse ;  /* 0x80000009000a7221 */ /* 0x100fe20000000000 */
[----:B------:R-:W-:-:S03]  /*1100*/  FADD R9, R6, -R9 ;  /* 0x8000000906097221 */ /* 0x000fc60000000000 */
[----:B------:R-:W-:-:S04]  /*1110*/  FADD R10, -R10, R27 ;  /* 0x0000001b0a0a7221 */ /* 0x000fc80000000100 */
[----:B------:R-:W-:-:S04]  /*1120*/  FADD R10, R10, R9 ;  /* 0x000000090a0a7221 */ /* 0x000fc80000000000 */
[----:B------:R-:W-:-:S04]  /*1130*/  FADD R29, R10, R29 ;  /* 0x0000001d0a1d7221 */ /* 0x000fc80000000000 */
[----:B------:R-:W-:-:S04]  /*1140*/  FADD R9, R0, R29 ;  /* 0x0000001d00097221 */ /* 0x000fc80000000000 */
[----:B------:R-:W-:Y:S01]  /*1150*/  FADD R0, -R0, R9 ;  /* 0x0000000900007221 */ /* 0x000fe20000000100 */
[----:B------:R-:W-:Y:S03]  /*1160*/  STG.E desc[UR10][R4.64], R9 ;  /* 0x0000000904007986 */ /* 0x000fe6000c10190a */
[----:B------:R-:W-:-:S05]  /*1170*/  FADD R29, R29, -R0 ;  /* 0x800000001d1d7221 */ /* 0x000fca0000000000 */
[----:B------:R-:W-:Y:S01]  /*1180*/  STG.E desc[UR10][R2.64], R29 ;  /* 0x0000001d02007986 */ /* 0x000fe2000c10190a */
[----:B------:R-:W-:Y:S05]  /*1190*/  EXIT ;  /* 0x000000000000794d */ /* 0x000fea0003800000 */
.L_x_34:
        /* <DEDUP_REMOVED lines=14> */
.L_x_234:


//--------------------- .text.pfe_build_steps_f32 --------------------------
	.section	.text.pfe_build_steps_f32,"ax",@progbits
	.align	128
        .global         pfe_build_steps_f32
        .type           pfe_build_steps_f32,@function
        .size           pfe_build_steps_f32,(.L_x_226 - pfe_build_steps_f32)
        .other          pfe_build_steps_f32,@"STO_CUDA_ENTRY STV_DEFAULT"
pfe_build_steps_f32:
.text.pfe_build_steps_f32:
[----:B------:R-:W-:Y:S01]  /*0000*/  LDC R1, c[0x0][0x37c] ;  /* 0x0000df00ff017b82 */ /* 0x000fe20000000800 */
[----:B------:R-:W0:Y:S07]  /*0010*/  S2R R3, SR_TID.X ;  /* 0x0000000000037919 */ /* 0x000e2e0000002100 */
[----:B------:R-:W0:Y:S01]  /*0020*/  S2UR UR4, SR_CTAID.X ;  /* 0x00000000000479c3 */ /* 0x000e220000002500 */
[----:B------:R-:W1:Y:S07]  /*0030*/  LDCU UR6, c[0x0][0x388] ;  /* 0x00007100ff0677ac */ /* 0x000e6e0008000800 */
[----:B------:R-:W0:Y:S02]  /*0040*/  LDC R6, c[0x0][0x360] ;  /* 0x0000d800ff067b82 */ /* 0x000e240000000800 */
[----:B0-----:R-:W-:Y:S01]  /*0050*/  IMAD R0, R6, UR4, R3 ;  /* 0x0000000406007c24 */ /* 0x001fe2000f8e0203 */
[----:B------:R-:W0:Y:S04]  /*0060*/  LDCU.64 UR4, c[0x0][0x358] ;  /* 0x00006b00ff0477ac */ /* 0x000e280008000a00 */
[----:B------:R-:W-:-:S02]  /*0070*/  ISETP.NE.AND P0, PT, R0, RZ, PT ;  /* 0x000000ff0000720c */ /* 0x000fc40003f05270 */
[----:B------:R-:W-:-:S04]  /*0080*/  IADD3 R7, PT, PT, R0, 0x1, RZ ;  /* 0x0000000100077810 */ /* 0x000fc80007ffe0ff */
[----:B-1----:R-:W-:-:S07]  /*0090*/  ISETP.GE.AND P1, PT, R7, UR6, PT ;  /* 0x0000000607007c0c */ /* 0x002fce000bf26270 */
[----:B------:R-:W0:Y:S02]  /*00a0*/  @!P0 LDC.64 R2, c[0x0][0x390] ;  /* 0x0000e400ff028b82 */ /* 0x000e240000000a00 */
[----:B0-----:R0:W-:Y:S04]  /*00b0*/  @!P0 STG.E desc[UR4][R2.64], RZ ;  /* 0x000000ff02008986 */ /* 0x0011e8000c101904 */
[----:B------:R-:W-:Y:S05]  /*00c0*/  @P1 EXIT ;  /* 0x000000000000194d */ /* 0x000fea0003800000 */
[----:B0-----:R-:W0:Y:S01]  /*00d0*/  LDC.64 R2, c[0x0][0x380] ;  /* 0x0000e000ff027b82 */ /* 0x001e220000000a00 */
[----:B------:R-:W1:Y:S01]  /*00e0*/  LDCU UR6, c[0x0][0x370] ;  /* 0x00006e00ff0677ac */ /* 0x000e620008000800 */
[----:B------:R-:W2:Y:S06]  /*00f0*/  LDCU UR7, c[0x0][0x388] ;  /* 0x00007100ff0777ac */ /* 0x000eac0008000800 */
[----:B------:R-:W3:Y:S01]  /*0100*/  LDC.64 R4, c[0x0][0x390] ;  /* 0x0000e400ff047b82 */ /* 0x000ee20000000a00 */
[----:B-1----:R-:W-:-:S07]  /*0110*/  IMAD R6, R6, UR6, RZ ;  /* 0x0000000606067c24 */ /* 0x002fce000f8e02ff */
.L_x_38:
[----:B01----:R-:W-:-:S05]  /*0120*/  IMAD.WIDE R8, R7, 0x4, R2 ;  /* 0x0000000407087825 */ /* 0x003fca00078e0202 */
[----:B------:R-:W4:Y:S04]  /*0130*/  LDG.E.CONSTANT R0, desc[UR4][R8.64] ;  /* 0x0000000408007981 */ /* 0x000f28000c1e9900 */
[----:B------:R-:W4:Y:S01]  /*0140*/  LDG.E.CONSTANT R11, desc[UR4][R8.64+-0x4] ;  /* 0xfffffc04080b7981 */ /* 0x000f22000c1e9900 */
[-C--:B------:R-:W-:Y:S01]  /*0150*/  MOV R15, R7.reuse ;  /* 0x00000007000f7202 */ /* 0x080fe20000000f00 */
[----:B------:R-:W-:Y:S01]  /*0160*/  BSSY.RECONVERGENT B0, `(.L_x_35) ;  /* 0x0000010000007945 */ /* 0x000fe20003800200 */
[----:B------:R-:W-:-:S04]  /*0170*/  IADD3 R7, PT, PT, R6, R7, RZ ;  /* 0x0000000706077210 */ /* 0x000fc80007ffe0ff */
[----:B--2---:R-:W-:Y:S01]  /*0180*/  ISETP.GE.AND P0, PT, R7, UR7, PT ;  /* 0x0000000707007c0c */ /* 0x004fe2000bf06270 */
[----:B----4-:R-:W-:-:S04]  /*0190*/  FADD R0, R0, -R11 ;  /* 0x8000000b00007221 */ /* 0x010fc80000000000 */
[----:B------:R-:W-:-:S04]  /*01a0*/  FFMA R10, R0, R0, 1 ;  /* 0x3f800000000a7423 */ /* 0x000fc80000000000 */
[----:B------:R0:W1:Y:S01]  /*01b0*/  MUFU.RSQ R13, R10 ;  /* 0x0000000a000d7308 */ /* 0x0000620000001400 */
[----:B------:R-:W-:-:S04]  /*01c0*/  IADD3 R0, PT, PT, R10, -0xd000000, RZ ;  /* 0xf30000000a007810 */ /* 0x000fc80007ffe0ff */
[----:B------:R-:W-:-:S13]  /*01d0*/  ISETP.GT.U32.AND P1, PT, R0, 0x727fffff, PT ;  /* 0x727fffff0000780c */ /* 0x000fda0003f24070 */
[----:B01----:R-:W-:Y:S05]  /*01e0*/  @!P1 BRA `(.L_x_36) ;  /* 0x00000000000c9947 */ /* 0x003fea0003800000 */
[----:B------:R-:W-:-:S07]  /*01f0*/  MOV R13, 0x210 ;  /* 0x00000210000d7802 */ /* 0x000fce0000000f00 */
[----:B---3--:R-:W-:Y:S05]  /*0200*/  CALL.REL.NOINC `($__internal_2_$__cuda_sm20_sqrt_rn_f32_slowpath) ;  /* 0x0000000000287944 */ /* 0x008fea0003c00000 */
[----:B------:R-:W-:Y:S05]  /*0210*/  BRA `(.L_x_37) ;  /* 0x0000000000107947 */ /* 0x000fea0003800000 */
.L_x_36:
[----:B------:R-:W-:Y:S01]  /*0220*/  FMUL.FTZ R11, R10, R13 ;  /* 0x0000000d0a0b7220 */ /* 0x000fe20000410000 */
[----:B------:R-:W-:-:S03]  /*0230*/  FMUL.FTZ R8, R13, 0.5 ;  /* 0x3f0000000d087820 */ /* 0x000fc60000410000 */
[----:B------:R-:W-:-:S04]  /*0240*/  FFMA R0, -R11, R11, R10 ;  /* 0x0000000b0b007223 */ /* 0x000fc8000000010a */
[----:B------:R-:W-:-:S07]  /*0250*/  FFMA R11, R0, R8, R11 ;  /* 0x00000008000b7223 */ /* 0x000fce000000000b */
.L_x_37:
[----:B------:R-:W-:Y:S05]  /*0260*/  BSYNC.RECONVERGENT B0 ;  /* 0x0000000000007941 */ /* 0x000fea0003800200 */
.L_x_35:
[----:B---3--:R-:W-:-:S05]  /*0270*/  IMAD.WIDE R8, R15, 0x4, R4 ;  /* 0x000000040f087825 */ /* 0x008fca00078e0204 */
[----:B------:R1:W-:Y:S01]  /*0280*/  STG.E desc[UR4][R8.64], R11 ;  /* 0x0000000b08007986 */ /* 0x0003e2000c101904 */
[----:B------:R-:W-:Y:S05]  /*0290*/  @!P0 BRA `(.L_x_38) ;  /* 0xfffffffc00a08947 */ /* 0x000fea000383ffff */
[----:B------:R-:W-:Y:S05]  /*02a0*/  EXIT ;  /* 0x000000000000794d */ /* 0x000fea0003800000 */
        .weak           $__internal_2_$__cuda_sm20_sqrt_rn_f32_slowpath
        .type           $__internal_2_$__cuda_sm20_sqrt_rn_f32_slowpath,@function
        .size           $__internal_2_$__cuda_sm20_sqrt_rn_f32_slowpath,(.L_x_226 - $__internal_2_$__cuda_sm20_sqrt_rn_f32_slowpath)
$__internal_2_$__cuda_sm20_sqrt_rn_f32_slowpath:
[----:B------:R-:W-:-:S13]  /*02b0*/  LOP3.LUT P1, RZ, R10, 0x7fffffff, RZ, 0xc0, !PT ;  /* 0x7fffffff0aff7812 */ /* 0x000fda000782c0ff */
[----:B------:R-:W-:Y:S01]  /*02c0*/  @!P1 MOV R8, R10 ;  /* 0x0000000a00089202 */ /* 0x000fe20000000f00 */
[----:B------:R-:W-:Y:S06]  /*02d0*/  @!P1 BRA `(.L_x_39) ;  /* 0x0000000000449947 */ /* 0x000fec0003800000 */
[----:B------:R-:W-:Y:S02]  /*02e0*/  FSETP.GEU.FTZ.AND P1, PT, R10, RZ, PT ;  /* 0x000000ff0a00720b */ /* 0x000fe40003f3e000 */
[----:B------:R-:W-:-:S11]  /*02f0*/  MOV R0, R10 ;  /* 0x0000000a00007202 */ /* 0x000fd60000000f00 */
        /* <DEDUP_REMOVED lines=10> */
[----:B------:R-:W-:Y:S02]  /*03a0*/  @!P1 MOV R8, R0 ;  /* 0x0000000000089202 */ /* 0x000fe40000000f00 */
[----:B------:R-:W-:-:S04]  /*03b0*/  @P1 FADD.FTZ R11, -R10, -RZ ;  /* 0x800000ff0a0b1221 */ /* 0x000fc80000010100 */
[----:B------:R-:W-:-:S04]  /*03c0*/  @P1 FFMA R11, R10, R11, R9 ;  /* 0x0000000b0a0b1223 */ /* 0x000fc80000000009 */
[----:B------:R-:W-:-:S04]  /*03d0*/  @P1 FFMA R11, R11, R12, R10 ;  /* 0x0000000c0b0b1223 */ /* 0x000fc8000000000a */
[----:B------:R-:W-:-:S07]  /*03e0*/  @P1 FMUL.FTZ R8, R11, 2.3283064365386962891e-10 ;  /* 0x2f8000000b081820 */ /* 0x000fce0000410000 */
.L_x_39:
[----:B------:R-:W-:Y:S01]  /*03f0*/  HFMA2 R9, -RZ, RZ, 0, 0 ;  /* 0x00000000ff097431 */ /* 0x000fe200000001ff */
[----:B------:R-:W-:Y:S02]  /*0400*/  MOV R11, R8 ;  /* 0x00000008000b7202 */ /* 0x000fe40000000f00 */
[----:B------:R-:W-:-:S04]  /*0410*/  MOV R8, R13 ;  /* 0x0000000d00087202 */ /* 0x000fc80000000f00 */
[----:B------:R-:W-:Y:S05]  /*0420*/  RET.REL.NODEC R8 `(pfe_build_steps_f32) ;  /* 0xfffffff808f47950 */ /* 0x000fea0003c3ffff */
.L_x_40:
        /* <DEDUP_REMOVED lines=13> */
.L_x_226:


//--------------------- .text.pfe_many_series_one_param_time_major_f32 --------------------------
	.section	.text.pfe_many_series_one_param_time_major_f32,"ax",@progbits
	.align	128
        .global         pfe_many_series_one_param_time_major_f32
        .type           pfe_many_series_one_param_time_major_f32,@function
        .size           pfe_many_series_one_param_time_major_f32,(.L_x_228 - pfe_many_series_one_param_time_major_f32)
        .other          pfe_many_series_one_param_time_major_f32,@"STO_CUDA_ENTRY STV_DEFAULT"
pfe_many_series_one_param_time_major_f32:
.text.pfe_many_series_one_param_time_major_f32:
[----:B------:R-:W-:Y:S01]  /*0000*/  LDC R1, c[0x0][0x37c] ;  /* 0x0000df00ff017b82 */ /* 0x000fe20000000800 */
[----:B------:R-:W0:Y:S07]  /*0010*/  S2R R3, SR_TID.X ;  /* 0x0000000000037919 */ /* 0x000e2e0000002100 */
[----:B------:R-:W0:Y:S01]  /*0020*/  S2UR UR4, SR_CTAID.X ;  /* 0x00000000000479c3 */ /* 0x000e220000002500 */
[----:B------:R-:W1:Y:S07]  /*0030*/  LDCU UR5, c[0x0][0x390] ;  /* 0x00007200ff0577ac */ /* 0x000e6e0008000800 */
[----:B------:R-:W0:Y:S08]  /*0040*/  LDC R2, c[0x0][0x360] ;  /* 0x0000d800ff027b82 */ /* 0x000e300000000800 */
[----:B------:R-:W2:Y:S01]  /*0050*/  LDC.64 R8, c[0x0][0x398] ;  /* 0x0000e600ff087b82 */ /* 0x000ea20000000a00 */
[----:B-1----:R-:W-:Y:S01]  /*0060*/  MOV R7, UR5 ;  /* 0x0000000500077c02 */ /* 0x002fe20008000f00 */
[----:B0-----:R-:W-:-:S05]  /*0070*/  IMAD R2, R2, UR4, R3 ;  /* 0x0000000402027c24 */ /* 0x001fca000f8e0203 */
[----:B------:R-:W-:Y:S02]  /*0080*/  ISETP.GE.AND P0, PT, R2, R7, PT ;  /* 0x000000070200720c */ /* 0x000fe40003f06270 */
[----:B--2---:R-:W-:-:S04]  /*0090*/  VIMNMX R0, PT, PT, R8, R9, PT ;  /* 0x0000000908007248 */ /* 0x004fc80003fe0100 */
[----:B------:R-:W-:-:S13]  /*00a0*/  ISETP.LT.OR P0, PT, R0, 0x1, P0 ;  /* 0x000000010000780c */ /* 0x000fda0000701670 */
[----:B------:R-:W-:Y:S05]  /*00b0*/  @P0 EXIT ;  /* 0x000000000000094d */ /* 0x000fea0003800000 */
[----:B------:R-:W0:Y:S01]  /*00c0*/  LDC.64 R4, c[0x0][0x388] ;  /* 0x0000e200ff047b82 */ /* 0x000e220000000a00 */
[----:B------:R-:W1:Y:S07]  /*00d0*/  LDCU.64 UR4, c[0x0][0x358] ;  /* 0x00006b00ff0477ac */ /* 0x000e6e0008000a00 */
[----:B------:R-:W2:Y:S01]  /*00e0*/  LDC R0, c[0x0][0x394] ;  /* 0x0000e500ff007b82 */ /* 0x000ea20000000800 */
[----:B0-----:R-:W-:-:S05]  /*00f0*/  IMAD.WIDE R4, R2, 0x4, R4 ;  /* 0x0000000402047825 */ /* 0x001fca00078e0204 */
[----:B-1----:R-:W3:Y:S02]  /*0100*/  LDG.E.CONSTANT R3, desc[UR4][R4.64] ;  /* 0x0000000404037981 */ /* 0x002ee4000c1e9900 */
[C---:B---3--:R-:W-:Y:S02]  /*0110*/  ISETP.GT.AND P1, PT, R3.reuse, -0x1, PT ;  /* 0xffffffff0300780c */ /* 0x048fe40003f24270 */
[----:B--2---:R-:W-:-:S13]  /*0120*/  ISETP.GE.AND P0, PT, R3, R0, PT ;  /* 0x000000000300720c */ /* 0x004fda0003f06270 */
[----:B------:R-:W-:Y:S05]  /*0130*/  @!P0 BRA P1, `(.L_x_41) ;  /* 0x0000000400208947 */ /* 0x000fea0000800000 */
[----:B------:R-:W-:-:S13]  /*0140*/  ISETP.GE.AND P0, PT, R0, 0x1, PT ;  /* 0x000000010000780c */ /* 0x000fda0003f06270 */
[----:B------:R-:W-:Y:S05]  /*0150*/  @!P0 EXIT ;  /* 0x000000000000894d */ /* 0x000fea0003800000 */
[C---:B------:R-:W-:Y:S01]  /*0160*/  ISETP.GE.U32.AND P0, PT, R0.reuse, 0x8, PT ;  /* 0x000000080000780c */ /* 0x040fe20003f06070 */
[----:B------:R-:W-:Y:S01]  /*0170*/  HFMA2 R3, -RZ, RZ, 0, 0 ;  /* 0x00000000ff037431 */ /* 0x000fe200000001ff */
[----:B------:R-:W-:-:S04]  /*0180*/  LOP3.LUT R24, R0, 0x7, RZ, 0xc0, !PT ;  /* 0x0000000700187812 */ /* 0x000fc800078ec0ff */
[----:B------:R-:W-:-:S07]  /*0190*/  ISETP.NE.AND P1, PT, R24, RZ, PT ;  /* 0x000000ff1800720c */ /* 0x000fce0003f25270 */
[----:B------:R-:W-:Y:S06]  /*01a0*/  @!P0 BRA `(.L_x_42) ;  /* 0x00000000006c8947 */ /* 0x000fec0003800000 */
[----:B------:R-:W0:Y:S01]  /*01b0*/  LDC.64 R22, c[0x0][0x3a0] ;  /* 0x0000e800ff167b82 */ /* 0x000e220000000a00 */
[----:B------:R-:W-:Y:S01]  /*01c0*/  LOP3.LUT R3, R0, 0x7ffffff8, RZ, 0xc0, !PT ;  /* 0x7ffffff800037812 */ /* 0x000fe200078ec0ff */
[----:B------:R-:W1:Y:S01]  /*01d0*/  LDCU UR6, c[0x0][0x390] ;  /* 0x00007200ff0677ac */ /* 0x000e620008000800 */
[----:B------:R-:W-:Y:S02]  /*01e0*/  MOV R6, R2 ;  /* 0x0000000200067202 */ /* 0x000fe40000000f00 */
[----:B------:R-:W-:Y:S02]  /*01f0*/  MOV R25, 0x7fffffff ;  /* 0x7fffffff00197802 */ /* 0x000fe40000000f00 */
[----:B------:R-:W-:-:S07]  /*0200*/  IADD3 R0, PT, PT, -R3, RZ, RZ ;  /* 0x000000ff03007210 */ /* 0x000fce0007ffe1ff */
.L_x_43:
[----:B0-2---:R-:W-:Y:S01]  /*0210*/  IMAD.WIDE R4, R6, 0x4, R22 ;  /* 0x0000000406047825 */ /* 0x005fe200078e0216 */
[----:B-1----:R-:W-:Y:S02]  /*0220*/  MOV R7, UR6 ;  /* 0x0000000600077c02 */ /* 0x002fe40008000f00 */
[----:B------:R-:W-:Y:S02]  /*0230*/  IADD3 R0, PT, PT, R0, 0x8, RZ ;  /* 0x0000000800007810 */ /* 0x000fe40007ffe0ff */
[----:B------:R2:W-:Y:S01]  /*0240*/  STG.E desc[UR4][R4.64], R25 ;  /* 0x0000001904007986 */ /* 0x0005e2000c101904 */
[C---:B------:R-:W-:Y:S01]  /*0250*/  IMAD.WIDE R8, R7.reuse, 0x4, R4 ;  /* 0x0000000407087825 */ /* 0x040fe200078e0204 */
[----:B------:R-:W-:Y:S02]  /*0260*/  ISETP.NE.AND P0, PT, R0, RZ, PT ;  /* 0x000000ff0000720c */ /* 0x000fe40003f05270 */
[C---:B------:R-:W-:Y:S02]  /*0270*/  LEA R6, R7.reuse, R6, 0x3 ;  /* 0x0000000607067211 */ /* 0x040fe400078e18ff */
[----:B------:R2:W-:Y:S01]  /*0280*/  STG.E desc[UR4][R8.64], R25 ;  /* 0x0000001908007986 */ /* 0x0005e2000c101904 */
[----:B------:R-:W-:-:S05]  /*0290*/  IMAD.WIDE R10, R7, 0x4, R8 ;  /* 0x00000004070a7825 */ /* 0x000fca00078e0208 */
        /* <DEDUP_REMOVED lines=11> */
[----:B------:R-:W-:Y:S05]  /*0350*/  @P0 BRA `(.L_x_43) ;  /* 0xfffffffc00ac0947 */ /* 0x000fea000383ffff */
.L_x_42:
[----:B------:R-:W-:Y:S05]  /*0360*/  @!P1 EXIT ;  /* 0x000000000000994d */ /* 0x000fea0003800000 */
[----:B------:R-:W0:Y:S01]  /*0370*/  LDC R0, c[0x0][0x394] ;  /* 0x0000e500ff007b82 */ /* 0x000e220000000800 */
[----:B------:R-:W-:Y:S02]  /*0380*/  ISETP.GE.U32.AND P0, PT, R24, 0x4, PT ;  /* 0x000000041800780c */ /* 0x000fe40003f06070 */
[----:B0-----:R-:W-:-:S04]  /*0390*/  LOP3.LUT R6, R0, 0x3, RZ, 0xc0, !PT ;  /* 0x0000000300067812 */ /* 0x001fc800078ec0ff */
[----:B------:R-:W-:-:S07]  /*03a0*/  ISETP.NE.AND P1, PT, R6, RZ, PT ;  /* 0x000000ff0600720c */ /* 0x000fce0003f25270 */
[----:B------:R-:W-:Y:S06]  /*03b0*/  @!P0 BRA `(.L_x_44) ;  /* 0x0000000000308947 */ /* 0x000fec0003800000 */
[----:B--2---:R-:W0:Y:S01]  /*03c0*/  LDC.64 R4, c[0x0][0x3a0] ;  /* 0x0000e800ff047b82 */ /* 0x004e220000000a00 */
[C---:B------:R-:W-:Y:S01]  /*03d0*/  IMAD R9, R3.reuse, R7, R2 ;  /* 0x0000000703097224 */ /* 0x040fe200078e0202 */
[----:B------:R-:W-:Y:S02]  /*03e0*/  MOV R15, 0x7fffffff ;  /* 0x7fffffff000f7802 */ /* 0x000fe40000000f00 */
[----:B------:R-:W-:Y:S01]  /*03f0*/  IADD3 R3, PT, PT, R3, 0x4, RZ ;  /* 0x0000000403037810 */ /* 0x000fe20007ffe0ff */
[----:B0-----:R-:W-:-:S05]  /*0400*/  IMAD.WIDE R4, R9, 0x4, R4 ;  /* 0x0000000409047825 */ /* 0x001fca00078e0204 */
[----:B------:R0:W-:Y:S01]  /*0410*/  STG.E desc[UR4][R4.64], R15 ;  /* 0x0000000f04007986 */ /* 0x0001e2000c101904 */
[----:B------:R-:W-:-:S05]  /*0420*/  IMAD.WIDE R8, R7, 0x4, R4 ;  /* 0x0000000407087825 */ /* 0x000fca00078e0204 */
[----:B------:R0:W-:Y:S01]  /*0430*/  STG.E desc[UR4][R8.64], R15 ;  /* 0x0000000f08007986 */ /* 0x0001e2000c101904 */
[----:B------:R-:W-:-:S05]  /*0440*/  IMAD.WIDE R10, R7, 0x4, R8 ;  /* 0x00000004070a7825 */ /* 0x000fca00078e0208 */
[----:B------:R0:W-:Y:S01]  /*0450*/  STG.E desc[UR4][R10.64], R15 ;  /* 0x0000000f0a007986 */ /* 0x0001e2000c101904 */
[----:B------:R-:W-:-:S05]  /*0460*/  IMAD.WIDE R12, R7, 0x4, R10 ;  /* 0x00000004070c7825 */ /* 0x000fca00078e020a */
[----:B------:R0:W-:Y:S02]  /*0470*/  STG.E desc[UR4][R12.64], R15 ;  /* 0x0000000f0c007986 */ /* 0x0001e4000c101904 */
.L_x_44:
[----:B------:R-:W-:Y:S05]  /*0480*/  @!P1 EXIT ;  /* 0x000000000000994d */ /* 0x000fea0003800000 */
[----:B------:R-:W-:Y:S02]  /*0490*/  ISETP.NE.AND P0, PT, R6, 0x1, PT ;  /* 0x000000010600780c */ /* 0x000fe40003f05270 */
[----:B------:R-:W-:-:S04]  /*04a0*/  LOP3.LUT R0, R0, 0x1, RZ, 0xc0, !PT ;  /* 0x0000000100007812 */ /* 0x000fc800078ec0ff */
[----:B------:R-:W-:-:S07]  /*04b0*/  ISETP.NE.U32.AND P1, PT, R0, 0x1, PT ;  /* 0x000000010000780c */ /* 0x000fce0003f25070 */
[----:B------:R-:W-:Y:S06]  /*04c0*/  @!P0 BRA `(.L_x_45) ;  /* 0x0000000000208947 */ /* 0x000fec0003800000 */
[----:B0-2---:R-:W0:Y:S01]  /*04d0*/  LDC.64 R4, c[0x0][0x3a0] ;  /* 0x0000e800ff047b82 */ /* 0x005e220000000a00 */
[C---:B------:R-:W-:Y:S01]  /*04e0*/  IMAD R9, R3.reuse, R7, R2 ;  /* 0x0000000703097224 */ /* 0x040fe200078e0202 */
[----:B------:R-:W-:Y:S01]  /*04f0*/  IADD3 R3, PT, PT, R3, 0x2, RZ ;  /* 0x0000000203037810 */ /* 0x000fe20007ffe0ff */
[----:B------:R-:W-:Y:S02]  /*0500*/  IMAD.MOV.U32 R11, RZ, RZ, 0x7fffffff ;  /* 0x7fffffffff0b7424 */ /* 0x000fe400078e00ff */
[----:B0-----:R-:W-:-:S05]  /*0510*/  IMAD.WIDE R4, R9, 0x4, R4 ;  /* 0x0000000409047825 */ /* 0x001fca00078e0204 */
[----:B------:R1:W-:Y:S01]  /*0520*/  STG.E desc[UR4][R4.64], R11 ;  /* 0x0000000b04007986 */ /* 0x0003e2000c101904 */
[----:B------:R-:W-:-:S05]  /*0530*/  IMAD.WIDE R8, R7, 0x4, R4 ;  /* 0x0000000407087825 */ /* 0x000fca00078e0204 */
[----:B------:R1:W-:Y:S02]  /*0540*/  STG.E desc[UR4][R8.64], R11 ;  /* 0x0000000b08007986 */ /* 0x0003e4000c101904 */
.L_x_45:
[----:B------:R-:W-:Y:S05]  /*0550*/  @P1 EXIT ;  /* 0x000000000000194d */ /* 0x000fea0003800000 */
[----:B012---:R-:W0:Y:S01]  /*0560*/  LDC.64 R4, c[0x0][0x3a0] ;  /* 0x0000e800ff047b82 */ /* 0x007e220000000a00 */
[----:B------:R-:W-:Y:S01]  /*0570*/  IMAD R3, R3, R7, R2 ;  /* 0x0000000703037224 */ /* 0x000fe200078e0202 */
[----:B------:R-:W-:-:S03]  /*0580*/  MOV R7, 0x7fffffff ;  /* 0x7fffffff00077802 */ /* 0x000fc60000000f00 */
[----:B0-----:R-:W-:-:S05]  /*0590*/  IMAD.WIDE R2, R3, 0x4, R4 ;  /* 0x0000000403027825 */ /* 0x001fca00078e0204 */
[----:B------:R-:W-:Y:S01]  /*05a0*/  STG.E desc[UR4][R2.64], R7 ;  /* 0x0000000702007986 */ /* 0x000fe2000c101904 */
[----:B------:R-:W-:Y:S05]  /*05b0*/  EXIT ;  /* 0x000000000000794d */ /* 0x000fea0003800000 */
.L_x_41:
[----:B------:R-:W-:Y:S01]  /*05c0*/  IADD3 R5, PT, PT, R3, R8, RZ ;  /* 0x0000000803057210 */ /* 0x000fe20007ffe0ff */
[----:B------:R-:W-:Y:S03]  /*05d0*/  BSSY.RECONVERGENT B0, `(.L_x_46) ;  /* 0x0000048000007945 */ /* 0x000fe60003800200 */
[----:B------:R-:W-:-:S04]  /*05e0*/  VIMNMX R6, PT, PT, R5, R0, PT ;  /* 0x0000000005067248 */ /* 0x000fc80003fe0100 */
[----:B------:R-:W-:-:S13]  /*05f0*/  ISETP.GE.AND P0, PT, R6, 0x1, PT ;  /* 0x000000010600780c */ /* 0x000fda0003f06270 */
[----:B------:R-:W-:Y:S05]  /*0600*/  @!P0 BRA `(.L_x_47) ;  /* 0x0000000400108947 */ /* 0x000fea0003800000 */
[C---:B------:R-:W-:Y:S01]  /*0610*/  ISETP.GE.U32.AND P0, PT, R6.reuse, 0x8, PT ;  /* 0x000000080600780c */ /* 0x040fe20003f06070 */
[----:B------:R-:W-:Y:S01]  /*0620*/  BSSY.RECONVERGENT B1, `(.L_x_48) ;  /* 0x000001e000017945 */ /* 0x000fe20003800200 */
[----:B------:R-:W-:Y:S01]  /*0630*/  LOP3.LUT R30, R6, 0x7, RZ, 0xc0, !PT ;  /* 0x00000007061e7812 */ /* 0x000fe200078ec0ff */
[----:B------:R-:W-:-:S03]  /*0640*/  HFMA2 R4, -RZ, RZ, 0, 0 ;  /* 0x00000000ff047431 */ /* 0x000fc600000001ff */
[----:B------:R-:W-:-:S07]  /*0650*/  ISETP.NE.AND P1, PT, R30, RZ, PT ;  /* 0x000000ff1e00720c */ /* 0x000fce0003f25270 */
[----:B------:R-:W-:Y:S06]  /*0660*/  @!P0 BRA `(.L_x_49) ;  /* 0x0000000000648947 */ /* 0x000fec0003800000 */
[----:B------:R-:W0:Y:S01]  /*0670*/  LDC.64 R10, c[0x0][0x3a0] ;  /* 0x0000e800ff0a7b82 */ /* 0x000e220000000a00 */
[----:B------:R-:W-:Y:S02]  /*0680*/  LOP3.LUT R4, R6, 0x7ffffff8, RZ, 0xc0, !PT ;  /* 0x7ffffff806047812 */ /* 0x000fe400078ec0ff */
[----:B------:R-:W-:Y:S02]  /*0690*/  MOV R28, R2 ;  /* 0x00000002001c7202 */ /* 0x000fe40000000f00 */
[----:B------:R-:W-:-:S07]  /*06a0*/  IADD3 R8, PT, PT, -R4, RZ, RZ ;  /* 0x000000ff04087210 */ /* 0x000fce0007ffe1ff */
.L_x_50:
[----:B01----:R-:W-:Y:S01]  /*06b0*/  IMAD.WIDE R24, R28, 0x4, R10 ;  /* 0x000000041c187825 */ /* 0x003fe200078e020a */
[----:B------:R-:W-:Y:S02]  /*06c0*/  MOV R29, 0x7fffffff ;  /* 0x7fffffff001d7802 */ /* 0x000fe40000000f00 */
[----:B------:R-:W-:Y:S02]  /*06d0*/  IADD3 R8, PT, PT, R8, 0x8, RZ ;  /* 0x0000000808087810 */ /* 0x000fe40007ffe0ff */
[C---:B------:R-:W-:Y:S01]  /*06e0*/  LEA R28, R7.reuse, R28, 0x3 ;  /* 0x0000001c071c7211 */ /* 0x040fe200078e18ff */
[----:B------:R-:W-:Y:S01]  /*06f0*/  IMAD.WIDE R18, R7, 0x4, R24 ;  /* 0x0000000407127825 */ /* 0x000fe200078e0218 */
[----:B------:R1:W-:Y:S01]  /*0700*/  STG.E desc[UR4][R24.64], R29 ;  /* 0x0000001d18007986 */ /* 0x0003e2000c101904 */
[----:B------:R-:W-:-:S03]  /*0710*/  ISETP.NE.AND P0, PT, R8, RZ, PT ;  /* 0x000000ff0800720c */ /* 0x000fc60003f05270 */
        /* <DEDUP_REMOVED lines=14> */
.L_x_49:
[----:B------:R-:W-:Y:S05]  /*0800*/  BSYNC.RECONVERGENT B1 ;  /* 0x0000000000017941 */ /* 0x000fea0003800200 */
.L_x_48:
[----:B------:R-:W-:Y:S05]  /*0810*/  @!P1 BRA `(.L_x_47) ;  /* 0x00000000008c9947 */ /* 0x000fea0003800000 */
[----:B------:R-:W-:Y:S01]  /*0820*/  ISETP.GE.U32.AND P0, PT, R30, 0x4, PT ;  /* 0x000000041e00780c */ /* 0x000fe20003f06070 */
[----:B------:R-:W-:Y:S01]  /*0830*/  BSSY.RECONVERGENT B1, `(.L_x_51) ;  /* 0x0000010000017945 */ /* 0x000fe20003800200 */
[----:B------:R-:W-:-:S04]  /*0840*/  LOP3.LUT R8, R6, 0x3, RZ, 0xc0, !PT ;  /* 0x0000000306087812 */ /* 0x000fc800078ec0ff */
[----:B------:R-:W-:-:S07]  /*0850*/  ISETP.NE.AND P1, PT, R8, RZ, PT ;  /* 0x000000ff0800720c */ /* 0x000fce0003f25270 */
[----:B------:R-:W-:Y:S06]  /*0860*/  @!P0 BRA `(.L_x_52) ;  /* 0x0000000000308947 */ /* 0x000fec0003800000 */
[----:B------:R-:W0:Y:S01]  /*0870*/  LDC.64 R10, c[0x0][0x3a0] ;  /* 0x0000e800ff0a7b82 */ /* 0x000e220000000a00 */
[C---:B-1----:R-:W-:Y:S01]  /*0880*/  IMAD R13, R4.reuse, R7, R2 ;  /* 0x00000007040d7224 */ /* 0x042fe200078e0202 */
[----:B------:R-:W-:Y:S01]  /*0890*/  IADD3 R4, PT, PT, R4, 0x4, RZ ;  /* 0x0000000404047810 */ /* 0x000fe20007ffe0ff */
[----:B------:R-:W-:Y:S02]  /*08a0*/  IMAD.MOV.U32 R19, RZ, RZ, 0x7fffffff ;  /* 0x7fffffffff137424 */ /* 0x000fe400078e00ff */
        /* <DEDUP_REMOVED lines=8> */
.L_x_52:
[----:B------:R-:W-:Y:S05]  /*0930*/  BSYNC.RECONVERGENT B1 ;  /* 0x0000000000017941 */ /* 0x000fea0003800200 */
.L_x_51:
[----:B------:R-:W-:Y:S05]  /*0940*/  @!P1 BRA `(.L_x_47) ;  /* 0x0000000000409947 */ /* 0x000fea0003800000 */
[----:B------:R-:W-:Y:S02]  /*0950*/  ISETP.NE.AND P0, PT, R8, 0x1, PT ;  /* 0x000000010800780c */ /* 0x000fe40003f05270 */
[----:B------:R-:W-:-:S04]  /*0960*/  LOP3.LUT R6, R6, 0x1, RZ, 0xc0, !PT ;  /* 0x0000000106067812 */ /* 0x000fc800078ec0ff */
[----:B------:R-:W-:-:S07]  /*0970*/  ISETP.NE.U32.AND P1, PT, R6, 0x1, PT ;  /* 0x000000010600780c */ /* 0x000fce0003f25070 */
[----:B0-----:R-:W0:Y:S01]  /*0980*/  @P0 LDC.64 R10, c[0x0][0x3a0] ;  /* 0x0000e800ff0a0b82 */ /* 0x001e220000000a00 */
[C---:B-1----:R-:W-:Y:S01]  /*0990*/  @P0 IMAD R13, R4.reuse, R7, R2 ;  /* 0x00000007040d0224 */ /* 0x042fe200078e0202 */
[----:B------:R-:W-:Y:S02]  /*09a0*/  @P0 IADD3 R4, PT, PT, R4, 0x2, RZ ;  /* 0x0000000204040810 */ /* 0x000fe40007ffe0ff */
[----:B------:R-:W-:-:S03]  /*09b0*/  @P0 MOV R19, 0x7fffffff ;  /* 0x7fffffff00130802 */ /* 0x000fc60000000f00 */
[----:B------:R-:W-:Y:S01]  /*09c0*/  @!P1 IMAD R17, R4, R7, R2 ;  /* 0x0000000704119224 */ /* 0x000fe200078e0202 */
[----:B------:R-:W1:Y:S01]  /*09d0*/  @!P1 LDC.64 R14, c[0x0][0x3a0] ;  /* 0x0000e800ff0e9b82 */ /* 0x000e620000000a00 */
[----:B0-----:R-:W-:-:S05]  /*09e0*/  @P0 IMAD.WIDE R10, R13, 0x4, R10 ;  /* 0x000000040d0a0825 */ /* 0x001fca00078e020a */
[----:B------:R2:W-:Y:S01]  /*09f0*/  @P0 STG.E desc[UR4][R10.64], R19 ;  /* 0x000000130a000986 */ /* 0x0005e2000c101904 */
[----:B------:R-:W-:-:S04]  /*0a00*/  @P0 IMAD.WIDE R12, R7, 0x4, R10 ;  /* 0x00000004070c0825 */ /* 0x000fc800078e020a */
[----:B-1----:R-:W-:Y:S01]  /*0a10*/  @!P1 IMAD.WIDE R6, R17, 0x4, R14 ;  /* 0x0000000411069825 */ /* 0x002fe200078e020e */
[----:B------:R-:W-:Y:S01]  /*0a20*/  @!P1 MOV R15, 0x7fffffff ;  /* 0x7fffffff000f9802 */ /* 0x000fe20000000f00 */
[----:B------:R2:W-:Y:S04]  /*0a30*/  @P0 STG.E desc[UR4][R12.64], R19 ;  /* 0x000000130c000986 */ /* 0x0005e8000c101904 */
[----:B------:R2:W-:Y:S02]  /*0a40*/  @!P1 STG.E desc[UR4][R6.64], R15 ;  /* 0x0000000f06009986 */ /* 0x0005e4000c101904 */
.L_x_47:
[----:B------:R-:W-:Y:S05]  /*0a50*/  BSYNC.RECONVERGENT B0 ;  /* 0x0000000000007941 */ /* 0x000fea0003800200 */
.L_x_46:
[----:B------:R-:W-:-:S13]  /*0a60*/  ISETP.GE.AND P0, PT, R5, R0, PT ;  /* 0x000000000500720c */ /* 0x000fda0003f06270 */
[----:B------:R-:W-:Y:S05]  /*0a70*/  @P0 EXIT ;  /* 0x000000000000094d */ /* 0x000fea0003800000 */
[----:B------:R-:W-:Y:S01]  /*0a80*/  I2FP.F32.U32 R9, R9 ;  /* 0x0000000900097245 */ /* 0x000fe20000201000 */
[----:B------:R-:W-:Y:S02]  /*0a90*/  UMOV UR6, 0x40000000 ;  /* 0x4000000000067882 */ /* 0x000fe40000000000 */
[----:B--2---:R-:W-:Y:S02]  /*0aa0*/  MOV R6, UR6 ;  /* 0x0000000600067c02 */ /* 0x004fe40008000f00 */
[----:B-1----:R-:W-:-:S04]  /*0ab0*/  FADD R23, R9, 1 ;  /* 0x3f80000009177421 */ /* 0x002fc80000000000 */
[----:B------:R-:W1:Y:S08]  /*0ac0*/  MUFU.RCP R4, R23 ;  /* 0x0000001700047308 */ /* 0x000e700000001000 */
[----:B------:R-:W2:Y:S01]  /*0ad0*/  FCHK P0, R6, R23 ;  /* 0x0000001706007302 */ /* 0x000ea20000000000 */
[----:B-1----:R-:W-:-:S04]  /*0ae0*/  FFMA R7, -R23, R4, 1 ;  /* 0x3f80000017077423 */ /* 0x002fc80000000104 */
[----:B------:R-:W-:-:S04]  /*0af0*/  FFMA R4, R4, R7, R4 ;  /* 0x0000000704047223 */ /* 0x000fc80000000004 */
[----:B------:R-:W-:-:S04]  /*0b00*/  FFMA R0, R4, 2, RZ ;  /* 0x4000000004007823 */ /* 0x000fc800000000ff */
[----:B------:R-:W-:-:S04]  /*0b10*/  FFMA R7, -R23, R0, 2 ;  /* 0x4000000017077423 */ /* 0x000fc80000000100 */
[----:B------:R-:W-:Y:S01]  /*0b20*/  FFMA R4, R4, R7, R0 ;  /* 0x0000000704047223 */ /* 0x000fe20000000000 */
[----:B--2---:R-:W-:Y:S06]  /*0b30*/  @!P0 BRA `(.L_x_53) ;  /* 0x0000000000108947 */ /* 0x004fec0003800000 */
[----:B------:R-:W-:Y:S01]  /*0b40*/  HFMA2 R0, -RZ, RZ, 2, 0 ;  /* 0x40000000ff007431 */ /* 0x000fe200000001ff */
[----:B0-----:R-:W-:-:S07]  /*0b50*/  MOV R12, 0xb70 ;  /* 0x00000b70000c7802 */ /* 0x001fce0000000f00 */
[----:B------:R-:W-:Y:S05]  /*0b60*/  CALL.REL.NOINC `($__internal_4_$__cuda_sm3x_div_rn_noftz_f32_slowpath) ;  /* 0x0000001c00907944 */ /* 0x000fea0003c00000 */
[----:B------:R-:W-:-:S07]  /*0b70*/  MOV R4, R0 ;  /* 0x0000000000047202 */ /* 0x000fce0000000f00 */
.L_x_53:
[----:B0-----:R-:W-:Y:S01]  /*0b80*/  IADD3 R10, PT, PT, R3, 0x1, RZ ;  /* 0x00000001030a7810 */ /* 0x001fe20007ffe0ff */
[----:B------:R-:W-:Y:S01]  /*0b90*/  BSSY.RECONVERGENT B0, `(.L_x_54) ;  /* 0x00000b2000007945 */ /* 0x000fe20003800200 */
[----:B------:R-:W-:Y:S01]  /*0ba0*/  HFMA2 R23, -RZ, RZ, 0, 0 ;  /* 0x00000000ff177431 */ /* 0x000fe200000001ff */
[----:B------:R-:W-:Y:S02]  /*0bb0*/  MOV R7, R3 ;  /* 0x0000000300077202 */ /* 0x000fe40000000f00 */
[----:B------:R-:W-:-:S04]  /*0bc0*/  VIMNMX.U32 R6, PT, PT, R5, R10, !PT ;  /* 0x0000000a05067248 */ /* 0x000fc80007fe0000 */
[----:B------:R-:W-:Y:S01]  /*0bd0*/  IADD3 R0, PT, PT, R3, -R6, RZ ;  /* 0x8000000603007210 */ /* 0x000fe20007ffe0ff */
[----:B------:R-:W-:-:S03]  /*0be0*/  IMAD.IADD R6, R6, 0x1, -R3 ;  /* 0x0000000106067824 */ /* 0x000fc600078e0a03 */
[----:B------:R-:W-:Y:S02]  /*0bf0*/  ISETP.GT.U32.AND P0, PT, R0, -0x8, PT ;  /* 0xfffffff80000780c */ /* 0x000fe40003f04070 */
[----:B------:R-:W-:-:S11]  /*0c00*/  LOP3.LUT R8, R6, 0x7, RZ, 0xc0, !PT ;  /* 0x0000000706087812 */ /* 0x000fd600078ec0ff */
[----:B------:R-:W-:Y:S05]  /*0c10*/  @P0 BRA `(.L_x_55) ;  /* 0x0000000800a40947 */ /* 0x000fea0003800000 */
[----:B------:R-:W0:Y:S01]  /*0c20*/  LDC R9, c[0x0][0x390] ;  /* 0x0000e400ff097b82 */ /* 0x000e220000000800 */
[----:B------:R-:W1:Y:S01]  /*0c30*/  LDCU UR6, c[0x0][0x390] ;  /* 0x00007200ff0677ac */ /* 0x000e620008000800 */
[----:B------:R-:W-:Y:S02]  /*0c40*/  LOP3.LUT R11, R6, 0xfffffff8, RZ, 0xc0, !PT ;  /* 0xfffffff8060b7812 */ /* 0x000fe400078ec0ff */
[----:B------:R-:W-:Y:S02]  /*0c50*/  MOV R23, RZ ;  /* 0x000000ff00177202 */ /* 0x000fe40000000f00 */
[----:B------:R-:W-:Y:S02]  /*0c60*/  MOV R7, R3 ;  /* 0x0000000300077202 */ /* 0x000fe40000000f00 */
[----:B------:R-:W2:Y:S01]  /*0c70*/  LDC.64 R16, c[0x0][0x380] ;  /* 0x0000e000ff107b82 */ /* 0x000ea20000000a00 */
[----:B------:R-:W-:Y:S01]  /*0c80*/  IADD3 R11, PT, PT, -R11, RZ, RZ ;  /* 0x000000ff0b0b7210 */ /* 0x000fe20007ffe1ff */
[----:B-1----:R-:W-:-:S02]  /*0c90*/  IMAD R10, R10, UR6, R2 ;  /* 0x000000060a0a7c24 */ /* 0x002fc4000f8e0202 */
[----:B------:R-:W-:-:S07]  /*0ca0*/  IMAD R12, R3, UR6, R2 ;  /* 0x00000006030c7c24 */ /* 0x000fce000f8e0202 */
.L_x_80:
[----:B--2---:R-:W-:-:S04]  /*0cb0*/  IMAD.WIDE R14, R12, 0x4, R16 ;  /* 0x000000040c0e7825 */ /* 0x004fc800078e0210 */
[----:B------:R-:W-:Y:S02]  /*0cc0*/  IMAD.WIDE R18, R10, 0x4, R16 ;  /* 0x000000040a127825 */ /* 0x000fe400078e0210 */
[----:B------:R-:W2:Y:S04]  /*0cd0*/  LDG.E.CONSTANT R15, desc[UR4][R14.64] ;  /* 0x000000040e0f7981 */ /* 0x000ea8000c1e9900 */
[----:B------:R-:W2:Y:S01]  /*0ce0*/  LDG.E.CONSTANT R24, desc[UR4][R18.64] ;  /* 0x0000000412187981 */ /* 0x000ea2000c1e9900 */
[----:B------:R-:W-:Y:S01]  /*0cf0*/  BSSY.RECONVERGENT B1, `(.L_x_56) ;  /* 0x000000f000017945 */ /* 0x000fe20003800200 */
[----:B--2---:R-:W-:-:S04]  /*0d00*/  FADD R0, R24, -R15 ;  /* 0x8000000f18007221 */ /* 0x004fc80000000000 */
[----:B------:R-:W-:-:S04]  /*0d10*/  FFMA R13, R0, R0, 1 ;  /* 0x3f800000000d7423 */ /* 0x000fc80000000000 */
[----:B------:R1:W2:Y:S01]  /*0d20*/  MUFU.RSQ R20, R13 ;  /* 0x0000000d00147308 */ /* 0x0002a20000001400 */
[----:B------:R-:W-:-:S04]  /*0d30*/  IADD3 R0, PT, PT, R13, -0xd000000, RZ ;  /* 0xf30000000d007810 */ /* 0x000fc80007ffe0ff */
[----:B------:R-:W-:-:S13]  /*0d40*/  ISETP.GT.U32.AND P0, PT, R0, 0x727fffff, PT ;  /* 0x727fffff0000780c */ /* 0x000fda0003f04070 */
[----:B-12---:R-:W-:Y:S05]  /*0d50*/  @!P0 BRA `(.L_x_57) ;  /* 0x0000000000108947 */ /* 0x006fea0003800000 */
[----:B------:R-:W-:Y:S02]  /*0d60*/  MOV R0, R13 ;  /* 0x0000000d00007202 */ /* 0x000fe40000000f00 */
[----:B------:R-:W-:-:S07]  /*0d70*/  MOV R14, 0xd90 ;  /* 0x00000d90000e7802 */ /* 0x000fce0000000f00 */
[----:B0-----:R-:W-:Y:S05]  /*0d80*/  CALL.REL.NOINC `($__internal_3_$__cuda_sm20_sqrt_rn_f32_slowpath) ;  /* 0x0000001800b07944 */ /* 0x001fea0003c00000 */
[----:B------:R-:W-:Y:S05]  /*0d90*/  BRA `(.L_x_58) ;  /* 0x0000000000107947 */ /* 0x000fea0003800000 */
.L_x_57:
[----:B------:R-:W-:Y:S01]  /*0da0*/  FMUL.FTZ R0, R13, R20 ;  /* 0x000000140d007220 */ /* 0x000fe20000410000 */
[----:B------:R-:W-:-:S03]  /*0db0*/  FMUL.FTZ R14, R20, 0.5 ;  /* 0x3f000000140e7820 */ /* 0x000fc60000410000 */
[----:B------:R-:W-:-:S04]  /*0dc0*/  FFMA R13, -R0, R0, R13 ;  /* 0x00000000000d7223 */ /* 0x000fc8000000010d */
[----:B------:R-:W-:-:S07]  /*0dd0*/  FFMA R0, R13, R14, R0 ;  /* 0x0000000e0d007223 */ /* 0x000fce0000000000 */
.L_x_58:
[----:B------:R-:W-:Y:S05]  /*0de0*/  BSYNC.RECONVERGENT B1 ;  /* 0x0000000000017941 */ /* 0x000fea0003800200 */
.L_x_56:
[----:B0-----:R-:W-:-:S05]  /*0df0*/  IMAD.WIDE R18, R9, 0x4, R18 ;  /* 0x0000000409127825 */ /* 0x001fca00078e0212 */
[----:B------:R-:W2:Y:S01]  /*0e00*/  LDG.E.CONSTANT R25, desc[UR4][R18.64] ;  /* 0x0000000412197981 */ /* 0x000ea2000c1e9900 */
[----:B------:R-:W-:Y:S01]  /*0e10*/  BSSY.RECONVERGENT B1, `(.L_x_59) ;  /* 0x0000010000017945 */ /* 0x000fe20003800200 */
[----:B------:R-:W-:Y:S01]  /*0e20*/  FADD R23, R0, R23 ;  /* 0x0000001700177221 */ /* 0x000fe20000000000 */
[----:B--2---:R-:W-:-:S04]  /*0e30*/  FADD R24, -R24, R25 ;  /* 0x0000001918187221 */ /* 0x004fc80000000100 */
[----:B------:R-:W-:-:S04]  /*0e40*/  FFMA R15, R24, R24, 1 ;  /* 0x3f800000180f7423 */ /* 0x000fc80000000018 */
[----:B------:R0:W1:Y:S01]  /*0e50*/  MUFU.RSQ R14, R15 ;  /* 0x0000000f000e7308 */ /* 0x0000620000001400 */
[----:B------:R-:W-:-:S04]  /*0e60*/  IADD3 R13, PT, PT, R15, -0xd000000, RZ ;  /* 0xf30000000f0d7810 */ /* 0x000fc80007ffe0ff */
[----:B------:R-:W-:-:S13]  /*0e70*/  ISETP.GT.U32.AND P0, PT, R13, 0x727fffff, PT ;  /* 0x727fffff0d00780c */ /* 0x000fda0003f04070 */
[----:B01----:R-:W-:Y:S05]  /*0e80*/  @!P0 BRA `(.L_x_60) ;  /* 0x0000000000108947 */ /* 0x003fea0003800000 */
[----:B------:R-:W-:Y:S02]  /*0e90*/  MOV R0, R15 ;  /* 0x0000000f00007202 */ /* 0x000fe40000000f00 */
[----:B------:R-:W-:-:S07]  /*0ea0*/  MOV R14, 0xec0 ;  /* 0x00000ec0000e7802 */ /* 0x000fce0000000f00 */
[----:B------:R-:W-:Y:S05]  /*0eb0*/  CALL.REL.NOINC `($__internal_3_$__cuda_sm20_sqrt_rn_f32_slowpath) ;  /* 0x0000001800647944 */ /* 0x000fea0003c00000 */
[----:B------:R-:W-:Y:S05]  /*0ec0*/  BRA `(.L_x_61) ;  /* 0x0000000000107947 */ /* 0x000fea0003800000 */
.L_x_60:
[----:B------:R-:W-:Y:S01]  /*0ed0*/  FMUL.FTZ R0, R15, R14 ;  /* 0x0000000e0f007220 */ /* 0x000fe20000410000 */
[----:B------:R-:W-:-:S03]  /*0ee0*/  FMUL.FTZ R14, R14, 0.5 ;  /* 0x3f0000000e0e7820 */ /* 0x000fc60000410000 */
[----:B------:R-:W-:-:S04]  /*0ef0*/  FFMA R13, -R0, R0, R15 ;  /* 0x00000000000d7223 */ /* 0x000fc8000000010f */
[----:B------:R-:W-:-:S07]  /*0f00*/  FFMA R0, R13, R14, R0 ;  /* 0x0000000e0d007223 */ /* 0x000fce0000000000 */
.L_x_61:
[----:B------:R-:W-:Y:S05]  /*0f10*/  BSYNC.RECONVERGENT B1 ;  /* 0x0000000000017941 */ /* 0x000fea0003800200 */
.L_x_59:
[----:B------:R-:W-:-:S05]  /*0f20*/  IMAD.WIDE R18, R9, 0x4, R18 ;  /* 0x0000000409127825 */ /* 0x000fca00078e0212 */
[----:B------:R-:W2:Y:S01]  /*0f30*/  LDG.E.CONSTANT R24, desc[UR4][R18.64] ;  /* 0x0000000412187981 */ /* 0x000ea2000c1e9900 */
[----:B------:R-:W-:Y:S01]  /*0f40*/  BSSY.RECONVERGENT B1, `(.L_x_62) ;  /* 0x0000010000017945 */ /* 0x000fe20003800200 */
[----:B------:R-:W-:Y:S01]  /*0f50*/  FADD R23, R23, R0 ;  /* 0x0000000017177221 */ /* 0x000fe20000000000 */
[----:B--2---:R-:W-:-:S04]  /*0f60*/  FADD R25, -R25, R24 ;  /* 0x0000001819197221 */ /* 0x004fc80000000100 */
[----:B------:R-:W-:-:S04]  /*0f70*/  FFMA R25, R25, R25, 1 ;  /* 0x3f80000019197423 */ /* 0x000fc80000000019 */
[----:B------:R-:W-:Y:S01]  /*0f80*/  VIADD R13, R25, 0xf3000000 ;  /* 0xf3000000190d7836 */ /* 0x000fe20000000000 */
[----:B------:R0:W1:Y:S04]  /*0f90*/  MUFU.RSQ R14, R25 ;  /* 0x00000019000e7308 */ /* 0x0000680000001400 */
[----:B------:R-:W-:-:S13]  /*0fa0*/  ISETP.GT.U32.AND P0, PT, R13, 0x727fffff, PT ;  /* 0x727fffff0d00780c */ /* 0x000fda0003f04070 */
[----:B01----:R-:W-:Y:S05]  /*0fb0*/  @!P0 BRA `(.L_x_63) ;  /* 0x0000000000108947 */ /* 0x003fea0003800000 */
[----:B------:R-:W-:Y:S02]  /*0fc0*/  MOV R0, R25 ;  /* 0x0000001900007202 */ /* 0x000fe40000000f00 */
[----:B------:R-:W-:-:S07]  /*0fd0*/  MOV R14, 0xff0 ;  /* 0x00000ff0000e7802 */ /* 0x000fce0000000f00 */
[----:B------:R-:W-:Y:S05]  /*0fe0*/  CALL.REL.NOINC `($__internal_3_$__cuda_sm20_sqrt_rn_f32_slowpath) ;  /* 0x0000001800187944 */ /* 0x000fea0003c00000 */
[----:B------:R-:W-:Y:S05]  /*0ff0*/  BRA `(.L_x_64) ;  /* 0x0000000000107947 */ /* 0x000fea0003800000 */
.L_x_63:
[----:B------:R-:W-:Y:S01]  /*1000*/  FMUL.FTZ R0, R25, R14 ;  /* 0x0000000e19007220 */ /* 0x000fe20000410000 */
[----:B------:R-:W-:-:S03]  /*1010*/  FMUL.FTZ R14, R14, 0.5 ;  /* 0x3f0000000e0e7820 */ /* 0x000fc60000410000 */
[----:B------:R-:W-:-:S04]  /*1020*/  FFMA R13, -R0, R0, R25 ;  /* 0x00000000000d7223 */ /* 0x000fc80000000119 */
[----:B------:R-:W-:-:S07]  /*1030*/  FFMA R0, R13, R14, R0 ;  /* 0x0000000e0d007223 */ /* 0x000fce0000000000 */
.L_x_64:
[----:B------:R-:W-:Y:S05]  /*1040*/  BSYNC.RECONVERGENT B1 ;  /* 0x0000000000017941 */ /* 0x000fea0003800200 */
.L_x_62:
[----:B------:R-:W-:-:S05]  /*1050*/  IMAD.WIDE R18, R9, 0x4, R18 ;  /* 0x0000000409127825 */ /* 0x000fca00078e0212 */
        /* <DEDUP_REMOVED lines=13> */
.L_x_66:
[----:B------:R-:W-:Y:S01]  /*1130*/  FMUL.FTZ R0, R15, R14 ;  /* 0x0000000e0f007220 */ /* 0x000fe20000410000 */
[----:B------:R-:W-:-:S03]  /*1140*/  FMUL.FTZ R14, R14, 0.5 ;  /* 0x3f0000000e0e7820 */ /* 0x000fc60000410000 */
[----:B------:R-:W-:-:S04]  /*1150*/  FFMA R13, -R0, R0, R15 ;  /* 0x00000000000d7223 */ /* 0x000fc8000000010f */
[----:B------:R-:W-:-:S07]  /*1160*/  FFMA R0, R13, R14, R0 ;  /* 0x0000000e0d007223 */ /* 0x000fce0000000000 */
.L_x_67:
[----:B------:R-:W-:Y:S05]  /*1170*/  BSYNC.RECONVERGENT B1 ;  /* 0x0000000000017941 */ /* 0x000fea0003800200 */
.L_x_65:
        /* <DEDUP_REMOVED lines=14> */
.L_x_69:
[----:B------:R-:W-:Y:S01]  /*1260*/  FMUL.FTZ R0, R25, R14 ;  /* 0x0000000e19007220 */ /* 0x000fe20000410000 */
[----:B------:R-:W-:-:S03]  /*1270*/  FMUL.FTZ R14, R14, 0.5 ;  /* 0x3f0000000e0e7820 */ /* 0x000fc60000410000 */
[----:B------:R-:W-:-:S04]  /*1280*/  FFMA R13, -R0, R0, R25 ;  /* 0x00000000000d7223 */ /* 0x000fc80000000119 */
[----:B------:R-:W-:-:S07]  /*1290*/  FFMA R0, R13, R14, R0 ;  /* 0x0000000e0d007223 */ /* 0x000fce0000000000 */
.L_x_70:
[----:B------:R-:W-:Y:S05]  /*12a0*/  BSYNC.RECONVERGENT B1 ;  /* 0x0000000000017941 */ /* 0x000fea0003800200 */
.L_x_68:
        /* <DEDUP_REMOVED lines=14> */
.L_x_72:
[----:B------:R-:W-:Y:S01]  /*1390*/  FMUL.FTZ R0, R15, R14 ;  /* 0x0000000e0f007220 */ /* 0x000fe20000410000 */
[----:B------:R-:W-:-:S03]  /*13a0*/  FMUL.FTZ R14, R14, 0.5 ;  /* 0x3f0000000e0e7820 */ /* 0x000fc60000410000 */
[----:B------:R-:W-:-:S04]  /*13b0*/  FFMA R13, -R0, R0, R15 ;  /* 0x00000000000d7223 */ /* 0x000fc8000000010f */
[----:B------:R-:W-:-:S07]  /*13c0*/  FFMA R0, R13, R14, R0 ;  /* 0x0000000e0d007223 */ /* 0x000fce0000000000 */
.L_x_73:
[----:B------:R-:W-:Y:S05]  /*13d0*/  BSYNC.RECONVERGENT B1 ;  /* 0x0000000000017941 */ /* 0x000fea0003800200 */
.L_x_71:
        /* <DEDUP_REMOVED lines=14> */
.L_x_75:
[----:B------:R-:W-:Y:S01]  /*14c0*/  FMUL.FTZ R0, R25, R14 ;  /* 0x0000000e19007220 */ /* 0x000fe20000410000 */
[----:B------:R-:W-:-:S03]  /*14d0*/  FMUL.FTZ R14, R14, 0.5 ;  /* 0x3f0000000e0e7820 */ /* 0x000fc60000410000 */
[----:B------:R-:W-:-:S04]  /*14e0*/  FFMA R13, -R0, R0, R25 ;  /* 0x00000000000d7223 */ /* 0x000fc80000000119 */
[----:B------:R-:W-:-:S07]  /*14f0*/  FFMA R0, R13, R14, R0 ;  /* 0x0000000e0d007223 */ /* 0x000fce0000000000 */
.L_x_76:
[----:B------:R-:W-:Y:S05]  /*1500*/  BSYNC.RECONVERGENT B1 ;  /* 0x0000000000017941 */ /* 0x000fea0003800200 */
.L_x_74:
[----:B------:R-:W-:-:S06]  /*1510*/  IMAD.WIDE R18, R9, 0x4, R18 ;  /* 0x0000000409127825 */ /* 0x000fcc00078e0212 */
[----:B------:R-:W2:Y:S01]  /*1520*/  LDG.E.CONSTANT R19, desc[UR4][R18.64] ;  /* 0x0000000412137981 */ /* 0x000ea2000c1e9900 */
[----:B------:R-:W-:Y:S01]  /*1530*/  BSSY.RECONVERGENT B1, `(.L_x_77) ;  /* 0x0000011000017945 */ /* 0x000fe20003800200 */
[----:B------:R-:W-:Y:S01]  /*1540*/  FADD R23, R23, R0 ;  /* 0x0000000017177221 */ /* 0x000fe20000000000 */
[----:B------:R-:W-:Y:S01]  /*1550*/  IADD3 R7, PT, PT, R7, 0x8, RZ ;  /* 0x0000000807077810 */ /* 0x000fe20007ffe0ff */
        /* <DEDUP_REMOVED lines=10> */
.L_x_78:
[----:B------:R-:W-:Y:S01]  /*1600*/  FMUL.FTZ R0, R15, R14 ;  /* 0x0000000e0f007220 */ /* 0x000fe20000410000 */
[----:B------:R-:W-:-:S03]  /*1610*/  FMUL.FTZ R14, R14, 0.5 ;  /* 0x3f0000000e0e7820 */ /* 0x000fc60000410000 */
[----:B------:R-:W-:-:S04]  /*1620*/  FFMA R13, -R0, R0, R15 ;  /* 0x00000000000d7223 */ /* 0x000fc8000000010f */
[----:B------:R-:W-:-:S07]  /*1630*/  FFMA R0, R13, R14, R0 ;  /* 0x0000000e0d007223 */ /* 0x000fce0000000000 */
.L_x_79:
[----:B------:R-:W-:Y:S05]  /*1640*/  BSYNC.RECONVERGENT B1 ;  /* 0x0000000000017941 */ /* 0x000fea0003800200 */
.L_x_77:
[----:B------:R-:W-:Y:S01]  /*1650*/  IADD3 R11, PT, PT, R11, 0x8, RZ ;  /* 0x000000080b0b7810 */ /* 0x000fe20007ffe0ff */
[----:B------:R-:W-:Y:S01]  /*1660*/  FADD R23, R23, R0 ;  /* 0x0000000017177221 */ /* 0x000fe20000000000 */
[----:B------:R-:W-:Y:S02]  /*1670*/  LEA R12, R9, R12, 0x3 ;  /* 0x0000000c090c7211 */ /* 0x000fe400078e18ff */
[----:B------:R-:W-:Y:S02]  /*1680*/  ISETP.NE.AND P0, PT, R11, RZ, PT ;  /* 0x000000ff0b00720c */ /* 0x000fe40003f05270 */
[----:B------:R-:W-:-:S11]  /*1690*/  LEA R10, R9, R10, 0x3 ;  /* 0x0000000a090a7211 */ /* 0x000fd600078e18ff */
[----:B------:R-:W-:Y:S05]  /*16a0*/  @P0 BRA `(.L_x_80) ;  /* 0xfffffff400800947 */ /* 0x000fea000383ffff */
.L_x_55:
[----:B------:R-:W-:Y:S05]  /*16b0*/  BSYNC.RECONVERGENT B0 ;  /* 0x0000000000007941 */ /* 0x000fea0003800200 */
.L_x_54:
[----:B------:R-:W0:Y:S01]  /*16c0*/  LDCU UR6, c[0x0][0x398] ;  /* 0x00007300ff0677ac */ /* 0x000e220008000800 */
[----:B------:R-:W-:Y:S01]  /*16d0*/  ISETP.NE.AND P0, PT, R8, RZ, PT ;  /* 0x000000ff0800720c */ /* 0x000fe20003f05270 */
[----:B------:R-:W-:Y:S01]  /*16e0*/  BSSY.RECONVERGENT B0, `(.L_x_81) ;  /* 0x00000ae000007945 */ /* 0x000fe20003800200 */
[----:B0-----:R-:W-:-:S11]  /*16f0*/  I2FP.F32.U32 R10, UR6 ;  /* 0x00000006000a7c45 */ /* 0x001fd60008201000 */
[----:B------:R-:W-:Y:S05]  /*1700*/  @!P0 BRA `(.L_x_82) ;  /* 0x0000000800ac8947 */ /* 0x000fea0003800000 */
[----:B------:R-:W-:Y:S01]  /*1710*/  ISETP.GE.U32.AND P0, PT, R8, 0x4, PT ;  /* 0x000000040800780c */ /* 0x000fe20003f06070 */
[----:B------:R-:W-:Y:S01]  /*1720*/  BSSY.RECONVERGENT B1, `(.L_x_83) ;  /* 0x0000059000017945 */ /* 0x000fe20003800200 */
[----:B------:R-:W-:-:S11]  /*1730*/  LOP3.LUT R16, R6, 0x3, RZ, 0xc0, !PT ;  /* 0x0000000306107812 */ /* 0x000fd600078ec0ff */
[----:B------:R-:W-:Y:S05]  /*1740*/  @!P0 BRA `(.L_x_84) ;  /* 0x0000000400588947 */ /* 0x000fea0003800000 */
[----:B------:R-:W0:Y:S01]  /*1750*/  LDCU UR6, c[0x0][0x390] ;  /* 0x00007200ff0677ac */ /* 0x000e220008000800 */
[----:B------:R-:W1:Y:S01]  /*1760*/  LDC.64 R8, c[0x0][0x380] ;  /* 0x0000e000ff087b82 */ /* 0x000e620000000a00 */
[----:B0-----:R-:W-:-:S05]  /*1770*/  IMAD R15, R7, UR6, R2 ;  /* 0x00000006070f7c24 */ /* 0x001fca000f8e0202 */
[C---:B------:R-:W-:Y:S01]  /*1780*/  IADD3 R11, PT, PT, R15.reuse, UR6, RZ ;  /* 0x000000060f0b7c10 */ /* 0x040fe2000fffe0ff */
[----:B-1----:R-:W-:-:S04]  /*1790*/  IMAD.WIDE R14, R15, 0x4, R8 ;  /* 0x000000040f0e7825 */ /* 0x002fc800078e0208 */
[----:B------:R-:W-:Y:S02]  /*17a0*/  IMAD.WIDE R8, R11, 0x4, R8 ;  /* 0x000000040b087825 */ /* 0x000fe400078e0208 */
[----:B------:R-:W2:Y:S04]  /*17b0*/  LDG.E.CONSTANT R15, desc[UR4][R14.64] ;  /* 0x000000040e0f7981 */ /* 0x000ea8000c1e9900 */
[----:B------:R-:W2:Y:S01]  /*17c0*/  LDG.E.CONSTANT R12, desc[UR4][R8.64] ;  /* 0x00000004080c7981 */ /* 0x000ea2000c1e9900 */
[----:B------:R-:W-:Y:S01]  /*17d0*/  BSSY.RECONVERGENT B2, `(.L_x_85) ;  /* 0x000000f000027945 */ /* 0x000fe20003800200 */
[----:B--2---:R-:W-:-:S04]  /*17e0*/  FADD R0, R12, -R15 ;  /* 0x8000000f0c007221 */ /* 0x004fc80000000000 */
        /* <DEDUP_REMOVED lines=9> */
.L_x_86:
[----:B------:R-:W-:Y:S01]  /*1880*/  FMUL.FTZ R0, R11, R18 ;  /* 0x000000120b007220 */ /* 0x000fe20000410000 */
[----:B------:R-:W-:-:S03]  /*1890*/  FMUL.FTZ R13, R18, 0.5 ;  /* 0x3f000000120d7820 */ /* 0x000fc60000410000 */
[----:B------:R-:W-:-:S04]  /*18a0*/  FFMA R11, -R0, R0, R11 ;  /* 0x00000000000b7223 */ /* 0x000fc8000000010b */
[----:B------:R-:W-:-:S07]  /*18b0*/  FFMA R0, R11, R13, R0 ;  /* 0x0000000d0b007223 */ /* 0x000fce0000000000 */
.L_x_87:
[----:B------:R-:W-:Y:S05]  /*18c0*/  BSYNC.RECONVERGENT B2 ;  /* 0x0000000000027941 */ /* 0x000fea0003800200 */
.L_x_85:
[----:B------:R-:W0:Y:S02]  /*18d0*/  LDC R11, c[0x0][0x390] ;  /* 0x0000e400ff0b7b82 */ /* 0x000e240000000800 */
        /* <DEDUP_REMOVED lines=10> */
[----:B------:R-:W-:Y:S01]  /*1980*/  IMAD.MOV.U32 R0, RZ, RZ, R13 ;  /* 0x000000ffff007224 */ /* 0x000fe200078e000d */
[----:B------:R-:W-:-:S07]  /*1990*/  MOV R14, 0x19b0 ;  /* 0x000019b0000e7802 */ /* 0x000fce0000000f00 */
[----:B------:R-:W-:Y:S05]  /*19a0*/  CALL.REL.NOINC `($__internal_3_$__cuda_sm20_sqrt_rn_f32_slowpath) ;  /* 0x0000000c00a87944 */ /* 0x000fea0003c00000 */
[----:B------:R-:W-:Y:S05]  /*19b0*/  BRA `(.L_x_90) ;  /* 0x0000000000107947 */ /* 0x000fea0003800000 */
.L_x_89:
[----:B------:R-:W-:Y:S01]  /*19c0*/  FMUL.FTZ R0, R13, R14 ;  /* 0x0000000e0d007220 */ /* 0x000fe20000410000 */
[----:B------:R-:W-:-:S03]  /*19d0*/  FMUL.FTZ R12, R14, 0.5 ;  /* 0x3f0000000e0c7820 */ /* 0x000fc60000410000 */
[----:B------:R-:W-:-:S04]  /*19e0*/  FFMA R13, -R0, R0, R13 ;  /* 0x00000000000d7223 */ /* 0x000fc8000000010d */
[----:B------:R-:W-:-:S07]  /*19f0*/  FFMA R0, R13, R12, R0 ;  /* 0x0000000c0d007223 */ /* 0x000fce0000000000 */
.L_x_90:
[----:B------:R-:W-:Y:S05]  /*1a00*/  BSYNC.RECONVERGENT B2 ;  /* 0x0000000000027941 */ /* 0x000fea0003800200 */
.L_x_88:
        /* <DEDUP_REMOVED lines=15> */
.L_x_92:
[----:B------:R-:W-:Y:S01]  /*1b00*/  FMUL.FTZ R0, R15, R14 ;  /* 0x0000000e0f007220 */ /* 0x000fe20000410000 */
[----:B------:R-:W-:-:S03]  /*1b10*/  FMUL.FTZ R13, R14, 0.5 ;  /* 0x3f0000000e0d7820 */ /* 0x000fc60000410000 */
[----:B------:R-:W-:-:S04]  /*1b20*/  FFMA R11, -R0, R0, R15 ;  /* 0x00000000000b7223 */ /* 0x000fc8000000010f */
[----:B------:R-:W-:-:S07]  /*1b30*/  FFMA R0, R11, R13, R0 ;  /* 0x0000000d0b007223 */ /* 0x000fce0000000000 */
.L_x_93:
[----:B------:R-:W-:Y:S05]  /*1b40*/  BSYNC.RECONVERGENT B2 ;  /* 0x0000000000027941 */ /* 0x000fea0003800200 */
.L_x_91:
[----:B------:R-:W0:Y:S02]  /*1b50*/  LDC R11, c[0x0][0x390] ;  /* 0x0000e400ff0b7b82 */ /* 0x000e240000000800 */
[----:B0-----:R-:W-:-:S06]  /*1b60*/  IMAD.WIDE R8, R11, 0x4, R8 ;  /* 0x000000040b087825 */ /* 0x001fcc00078e0208 */
[----:B------:R-:W2:Y:S01]  /*1b70*/  LDG.E.CONSTANT R9, desc[UR4][R8.64] ;  /* 0x0000000408097981 */ /* 0x000ea2000c1e9900 */
[----:B------:R-:W-:Y:S01]  /*1b80*/  BSSY.RECONVERGENT B2, `(.L_x_94) ;  /* 0x0000011000027945 */ /* 0x000fe20003800200 */
[----:B------:R-:W-:Y:S01]  /*1b90*/  FADD R23, R23, R0 ;  /* 0x0000000017177221 */ /* 0x000fe20000000000 */
[----:B------:R-:W-:Y:S01]  /*1ba0*/  IADD3 R7, PT, PT, R7, 0x4, RZ ;  /* 0x0000000407077810 */ /* 0x000fe20007ffe0ff */
        /* <DEDUP_REMOVED lines=10> */
.L_x_95:
[----:B------:R-:W-:Y:S01]  /*1c50*/  FMUL.FTZ R0, R13, R12 ;  /* 0x0000000c0d007220 */ /* 0x000fe20000410000 */
[----:B------:R-:W-:-:S03]  /*1c60*/  FMUL.FTZ R8, R12, 0.5 ;  /* 0x3f0000000c087820 */ /* 0x000fc60000410000 */
[----:B------:R-:W-:-:S04]  /*1c70*/  FFMA R9, -R0, R0, R13 ;  /* 0x0000000000097223 */ /* 0x000fc8000000010d */
[----:B------:R-:W-:-:S07]  /*1c80*/  FFMA R0, R9, R8, R0 ;  /* 0x0000000809007223 */ /* 0x000fce0000000000 */
.L_x_96:
[----:B------:R-:W-:Y:S05]  /*1c90*/  BSYNC.RECONVERGENT B2 ;  /* 0x0000000000027941 */ /* 0x000fea0003800200 */
.L_x_94:
[----:B------:R-:W-:-:S07]  /*1ca0*/  FADD R23, R23, R0 ;  /* 0x0000000017177221 */ /* 0x000fce0000000000 */
.L_x_84:
[----:B------:R-:W-:Y:S05]  /*1cb0*/  BSYNC.RECONVERGENT B1 ;  /* 0x0000000000017941 */ /* 0x000fea0003800200 */
.L_x_83:
[----:B------:R-:W-:-:S13]  /*1cc0*/  ISETP.NE.AND P0, PT, R16, RZ, PT ;  /* 0x000000ff1000720c */ /* 0x000fda0003f05270 */
[----:B------:R-:W-:Y:S05]  /*1cd0*/  @!P0 BRA `(.L_x_82) ;  /* 0x0000000400388947 */ /* 0x000fea0003800000 */
[----:B------:R-:W-:Y:S01]  /*1ce0*/  ISETP.NE.AND P0, PT, R16, 0x1, PT ;  /* 0x000000011000780c */ /* 0x000fe20003f05270 */
[----:B------:R-:W-:-:S12]  /*1cf0*/  BSSY.RECONVERGENT B1, `(.L_x_97) ;  /* 0x0000030000017945 */ /* 0x000fd80003800200 */
[----:B------:R-:W-:Y:S05]  /*1d00*/  @!P0 BRA `(.L_x_98) ;  /* 0x0000000000b88947 */ /* 0x000fea0003800000 */
[----:B------:R-:W0:Y:S01]  /*1d10*/  LDCU UR6, c[0x0][0x390] ;  /* 0x00007200ff0677ac */ /* 0x000e220008000800 */
[----:B------:R-:W1:Y:S01]  /*1d20*/  LDC.64 R8, c[0x0][0x380] ;  /* 0x0000e000ff087b82 */ /* 0x000e620000000a00 */
[----:B0-----:R-:W-:-:S05]  /*1d30*/  IMAD R13, R7, UR6, R2 ;  /* 0x00000006070d7c24 */ /* 0x001fca000f8e0202 */
[C---:B------:R-:W-:Y:S01]  /*1d40*/  IADD3 R11, PT, PT, R13.reuse, UR6, RZ ;  /* 0x000000060d0b7c10 */ /* 0x040fe2000fffe0ff */
[----:B-1----:R-:W-:-:S04]  /*1d50*/  IMAD.WIDE R12, R13, 0x4, R8 ;  /* 0x000000040d0c7825 */ /* 0x002fc800078e0208 */
[----:B------:R-:W-:Y:S01]  /*1d60*/  IMAD.WIDE R8, R11, 0x4, R8 ;  /* 0x000000040b087825 */ /* 0x000fe200078e0208 */
[----:B------:R-:W2:Y:S04]  /*1d70*/  LDG.E.CONSTANT R0, desc[UR4][R12.64] ;  /* 0x000000040c007981 */ /* 0x000ea8000c1e9900 */
[----:B------:R-:W2:Y:S01]  /*1d80*/  LDG.E.CONSTANT R17, desc[UR4][R8.64] ;  /* 0x0000000408117981 */ /* 0x000ea2000c1e9900 */
[----:B------:R-:W-:Y:S01]  /*1d90*/  BSSY.RECONVERGENT B2, `(.L_x_99) ;  /* 0x000000f000027945 */ /* 0x000fe20003800200 */
        /* <DEDUP_REMOVED lines=10> */
.L_x_100:
[----:B------:R-:W-:Y:S01]  /*1e40*/  FMUL.FTZ R0, R11, R14 ;  /* 0x0000000e0b007220 */ /* 0x000fe20000410000 */
[----:B------:R-:W-:-:S03]  /*1e50*/  FMUL.FTZ R12, R14, 0.5 ;  /* 0x3f0000000e0c7820 */ /* 0x000fc60000410000 */
[----:B------:R-:W-:-:S04]  /*1e60*/  FFMA R11, -R0, R0, R11 ;  /* 0x00000000000b7223 */ /* 0x000fc8000000010b */
[----:B------:R-:W-:-:S07]  /*1e70*/  FFMA R0, R11, R12, R0 ;  /* 0x0000000c0b007223 */ /* 0x000fce0000000000 */
.L_x_101:
[----:B------:R-:W-:Y:S05]  /*1e80*/  BSYNC.RECONVERGENT B2 ;  /* 0x0000000000027941 */ /* 0x000fea0003800200 */
.L_x_99:
[----:B------:R-:W0:Y:S02]  /*1e90*/  LDC R11, c[0x0][0x390] ;  /* 0x0000e400ff0b7b82 */ /* 0x000e240000000800 */
[----:B0-----:R-:W-:-:S06]  /*1ea0*/  IMAD.WIDE R8, R11, 0x4, R8 ;  /* 0x000000040b087825 */ /* 0x001fcc00078e0208 */
[----:B------:R-:W2:Y:S01]  /*1eb0*/  LDG.E.CONSTANT R8, desc[UR4][R8.64] ;  /* 0x0000000408087981 */ /* 0x000ea2000c1e9900 */
[----:B------:R-:W-:Y:S01]  /*1ec0*/  BSSY.RECONVERGENT B2, `(.L_x_102) ;  /* 0x0000011000027945 */ /* 0x000fe20003800200 */
[----:B------:R-:W-:Y:S01]  /*1ed0*/  FADD R23, R23, R0 ;  /* 0x0000000017177221 */ /* 0x000fe20000000000 */
[----:B------:R-:W-:Y:S02]  /*1ee0*/  VIADD R7, R7, 0x2 ;  /* 0x0000000207077836 */ /* 0x000fe40000000000 */
        /* <DEDUP_REMOVED lines=10> */
.L_x_103:
[----:B------:R-:W-:Y:S01]  /*1f90*/  FMUL.FTZ R0, R13, R12 ;  /* 0x0000000c0d007220 */ /* 0x000fe20000410000 */
[----:B------:R-:W-:-:S03]  /*1fa0*/  FMUL.FTZ R8, R12, 0.5 ;  /* 0x3f0000000c087820 */ /* 0x000fc60000410000 */
[----:B------:R-:W-:-:S04]  /*1fb0*/  FFMA R9, -R0, R0, R13 ;  /* 0x0000000000097223 */ /* 0x000fc8000000010d */
[----:B------:R-:W-:-:S07]  /*1fc0*/  FFMA R0, R9, R8, R0 ;  /* 0x0000000809007223 */ /* 0x000fce0000000000 */
.L_x_104:
[----:B------:R-:W-:Y:S05]  /*1fd0*/  BSYNC.RECONVERGENT B2 ;  /* 0x0000000000027941 */ /* 0x000fea0003800200 */
.L_x_102:
[----:B------:R-:W-:-:S07]  /*1fe0*/  FADD R23, R23, R0 ;  /* 0x0000000017177221 */ /* 0x000fce0000000000 */
.L_x_98:
[----:B------:R-:W-:Y:S05]  /*1ff0*/  BSYNC.RECONVERGENT B1 ;  /* 0x0000000000017941 */ /* 0x000fea0003800200 */
.L_x_97:
[----:B------:R-:W-:-:S04]  /*2000*/  LOP3.LUT R6, R6, 0x1, RZ, 0xc0, !PT ;  /* 0x0000000106067812 */ /* 0x000fc800078ec0ff */
[----:B------:R-:W-:-:S13]  /*2010*/  ISETP.NE.U32.AND P0, PT, R6, 0x1, PT ;  /* 0x000000010600780c */ /* 0x000fda0003f05070 */
[----:B------:R-:W-:Y:S05]  /*2020*/  @P0 BRA `(.L_x_82) ;  /* 0x0000000000640947 */ /* 0x000fea0003800000 */
        /* <DEDUP_REMOVED lines=19> */
.L_x_106:
[----:B------:R-:W-:Y:S01]  /*2160*/  FMUL.FTZ R0, R11, R12 ;  /* 0x0000000c0b007220 */ /* 0x000fe20000410000 */
[----:B------:R-:W-:-:S03]  /*2170*/  FMUL.FTZ R6, R12, 0.5 ;  /* 0x3f0000000c067820 */ /* 0x000fc60000410000 */
[----:B------:R-:W-:-:S04]  /*2180*/  FFMA R7, -R0, R0, R11 ;  /* 0x0000000000077223 */ /* 0x000fc8000000010b */
[----:B------:R-:W-:-:S07]  /*2190*/  FFMA R0, R7, R6, R0 ;  /* 0x0000000607007223 */ /* 0x000fce0000000000 */
.L_x_107:
[----:B------:R-:W-:Y:S05]  /*21a0*/  BSYNC.RECONVERGENT B1 ;  /* 0x0000000000017941 */ /* 0x000fea0003800200 */
.L_x_105:
[----:B------:R-:W-:-:S07]  /*21b0*/  FADD R23, R23, R0 ;  /* 0x0000000017177221 */ /* 0x000fce0000000000 */
.L_x_82:
[----:B------:R-:W-:Y:S05]  /*21c0*/  BSYNC.RECONVERGENT B0 ;  /* 0x0000000000007941 */ /* 0x000fea0003800200 */
.L_x_81:
[----:B------:R-:W0:Y:S01]  /*21d0*/  LDC R17, c[0x0][0x390] ;  /* 0x0000e400ff117b82 */ /* 0x000e220000000800 */
[----:B------:R-:W1:Y:S01]  /*21e0*/  LDCU.64 UR6, c[0x0][0x390] ;  /* 0x00007200ff0677ac */ /* 0x000e620008000a00 */
[----:B------:R-:W-:Y:S01]  /*21f0*/  HFMA2 R27, -RZ, RZ, 0, 0 ;  /* 0x00000000ff1b7431 */ /* 0x000fe200000001ff */
[----:B------:R-:W-:Y:S01]  /*2200*/  PLOP3.LUT P0, PT, PT, PT, PT, 0x80, 0x8 ;  /* 0x000000000008781c */ /* 0x000fe20003f0f070 */
[----:B------:R-:W-:Y:S01]  /*2210*/  FMUL R16, R10, R10 ;  /* 0x0000000a0a107220 */ /* 0x000fe20000400000 */
[----:B------:R-:W-:-:S03]  /*2220*/  FADD R18, -R4, 1 ;  /* 0x3f80000004127421 */ /* 0x000fc60000000100 */
[----:B------:R-:W2:Y:S08]  /*2230*/  LDC.64 R6, c[0x0][0x3a0] ;  /* 0x0000e800ff067b82 */ /* 0x000eb00000000a00 */
[----:B------:R-:W3:Y:S01]  /*2240*/  LDC.64 R8, c[0x0][0x380] ;  /* 0x0000e000ff087b82 */ /* 0x000ee20000000a00 */
[C-C-:B-1----:R-:W-:Y:S01]  /*2250*/  IMAD R25, R5.reuse, UR6, R2.reuse ;  /* 0x0000000605197c24 */ /* 0x142fe2000f8e0202 */
[----:B------:R-:W-:Y:S01]  /*2260*/  IADD3 R5, PT, PT, R5, -UR7, RZ ;  /* 0x8000000705057c10 */ /* 0x000fe2000fffe0ff */
[----:B------:R-:W-:-:S07]  /*2270*/  IMAD R19, R3, UR6, R2 ;  /* 0x0000000603137c24 */ /* 0x000fce000f8e0202 */
.L_x_121:
[----:B---3--:R-:W-:-:S04]  /*2280*/  IMAD.WIDE R2, R25, 0x4, R8 ;  /* 0x0000000419027825 */ /* 0x008fc800078e0208 */
[----:B------:R-:W-:Y:S01]  /*2290*/  IMAD.WIDE R10, R19, 0x4, R8 ;  /* 0x00000004130a7825 */ /* 0x000fe200078e0208 */
[----:B------:R-:W3:Y:S04]  /*22a0*/  LDG.E.CONSTANT R24, desc[UR4][R2.64] ;  /* 0x0000000402187981 */ /* 0x000ee8000c1e9900 */
[----:B------:R-:W3:Y:S01]  /*22b0*/  LDG.E.CONSTANT R29, desc[UR4][R10.64] ;  /* 0x000000040a1d7981 */ /* 0x000ee2000c1e9900 */
[----:B------:R-:W-:Y:S01]  /*22c0*/  FSETP.GT.AND P1, PT, R23, RZ, PT ;  /* 0x000000ff1700720b */ /* 0x000fe20003f24000 */
[----:B------:R-:W-:Y:S01]  /*22d0*/  BSSY.RECONVERGENT B0, `(.L_x_108) ;  /* 0x0000022000007945 */ /* 0x000fe20003800200 */
[----:B------:R-:W-:Y:S01]  /*22e0*/  MOV R0, RZ ;  /* 0x000000ff00007202 */ /* 0x000fe20000000f00 */
[----:B---3--:R-:W-:-:S10]  /*22f0*/  FADD R31, R24, -R29 ;  /* 0x8000001d181f7221 */ /* 0x008fd40000000000 */
[----:B------:R-:W-:Y:S05]  /*2300*/  @!P1 BRA `(.L_x_109) ;  /* 0x0000000000789947 */ /* 0x000fea0003800000 */
[----:B------:R-:W-:Y:S01]  /*2310*/  FFMA R13, R31, R31, R16 ;  /* 0x0000001f1f0d7223 */ /* 0x000fe20000000010 */
[----:B------:R-:W-:Y:S03]  /*2320*/  BSSY.RECONVERGENT B1, `(.L_x_110) ;  /* 0x000000e000017945 */ /* 0x000fe60003800200 */
[----:B------:R1:W3:Y:S01]  /*2330*/  MUFU.RSQ R0, R13 ;  /* 0x0000000d00007308 */ /* 0x0002e20000001400 */
[----:B------:R-:W-:-:S04]  /*2340*/  IADD3 R12, PT, PT, R13, -0xd000000, RZ ;  /* 0xf30000000d0c7810 */ /* 0x000fc80007ffe0ff */
[----:B------:R-:W-:-:S13]  /*2350*/  ISETP.GT.U32.AND P1, PT, R12, 0x727fffff, PT ;  /* 0x727fffff0c00780c */ /* 0x000fda0003f24070 */
[----:B-1-3--:R-:W-:Y:S05]  /*2360*/  @!P1 BRA `(.L_x_111) ;  /* 0x0000000000149947 */ /* 0x00afea0003800000 */
[----:B------:R-:W-:Y:S02]  /*2370*/  MOV R0, R13 ;  /* 0x0000000d00007202 */ /* 0x000fe40000000f00 */
[----:B------:R-:W-:-:S07]  /*2380*/  MOV R14, 0x23a0 ;  /* 0x000023a0000e7802 */ /* 0x000fce0000000f00 */
[----:B0-2---:R-:W-:Y:S05]  /*2390*/  CALL.REL.NOINC `($__internal_3_$__cuda_sm20_sqrt_rn_f32_slowpath) ;  /* 0x00000004002c7944 */ /* 0x005fea0003c00000 */
[----:B------:R-:W-:Y:S01]  /*23a0*/  IMAD.MOV.U32 R12, RZ, RZ, R0 ;  /* 0x000000ffff0c7224 */ /* 0x000fe200078e0000 */
[----:B------:R-:W-:Y:S06]  /*23b0*/  BRA `(.L_x_112) ;  /* 0x0000000000107947 */ /* 0x000fec0003800000 */
.L_x_111:
[----:B------:R-:W-:Y:S01]  /*23c0*/  FMUL.FTZ R12, R13, R0 ;  /* 0x000000000d0c7220 */ /* 0x000fe20000410000 */
[----:B------:R-:W-:-:S03]  /*23d0*/  FMUL.FTZ R0, R0, 0.5 ;  /* 0x3f00000000007820 */ /* 0x000fc60000410000 */
[----:B------:R-:W-:-:S04]  /*23e0*/  FFMA R13, -R12, R12, R13 ;  /* 0x0000000c0c0d7223 */ /* 0x000fc8000000010d */
[----:B------:R-:W-:-:S07]  /*23f0*/  FFMA R12, R13, R0, R12 ;  /* 0x000000000d0c7223 */ /* 0x000fce000000000c */
.L_x_112:
[----:B------:R-:W-:Y:S05]  /*2400*/  BSYNC.RECONVERGENT B1 ;  /* 0x0000000000017941 */ /* 0x000fea0003800200 */
.L_x_110:
[----:B------:R-:W1:Y:S01]  /*2410*/  MUFU.RCP R0, R23 ;  /* 0x0000001700007308 */ /* 0x000e620000001000 */
[----:B------:R-:W-:Y:S07]  /*2420*/  BSSY.RECONVERGENT B1, `(.L_x_113) ;  /* 0x000000b000017945 */ /* 0x000fee0003800200 */
[----:B------:R-:W3:Y:S01]  /*2430*/  FCHK P1, R12, R23 ;  /* 0x000000170c007302 */ /* 0x000ee20000020000 */
[----:B-1----:R-:W-:-:S04]  /*2440*/  FFMA R13, R0, -R23, 1 ;  /* 0x3f800000000d7423 */ /* 0x002fc80000000817 */
[----:B------:R-:W-:-:S04]  /*2450*/  FFMA R0, R0, R13, R0 ;  /* 0x0000000d00007223 */ /* 0x000fc80000000000 */
[----:B------:R-:W-:-:S04]  /*2460*/  FFMA R13, R0, R12, RZ ;  /* 0x0000000c000d7223 */ /* 0x000fc800000000ff */
[----:B------:R-:W-:-:S04]  /*2470*/  FFMA R14, R13, -R23, R12 ;  /* 0x800000170d0e7223 */ /* 0x000fc8000000000c */
[----:B------:R-:W-:Y:S01]  /*2480*/  FFMA R0, R0, R14, R13 ;  /* 0x0000000e00007223 */ /* 0x000fe2000000000d */
[----:B---3--:R-:W-:Y:S06]  /*2490*/  @!P1 BRA `(.L_x_114) ;  /* 0x00000000000c9947 */ /* 0x008fec0003800000 */
[----:B------:R-:W-:Y:S02]  /*24a0*/  MOV R0, R12 ;  /* 0x0000000c00007202 */ /* 0x000fe40000000f00 */
[----:B------:R-:W-:-:S07]  /*24b0*/  MOV R12, 0x24d0 ;  /* 0x000024d0000c7802 */ /* 0x000fce0000000f00 */
[----:B0-2---:R-:W-:Y:S05]  /*24c0*/  CALL.REL.NOINC `($__internal_4_$__cuda_sm3x_div_rn_noftz_f32_slowpath) ;  /* 0x0000000400387944 */ /* 0x005fea0003c00000 */
.L_x_114:
[----:B------:R-:W-:Y:S05]  /*24d0*/  BSYNC.RECONVERGENT B1 ;  /* 0x0000000000017941 */ /* 0x000fea0003800200 */
.L_x_113:
[----:B------:R-:W-:-:S07]  /*24e0*/  FMUL R0, R0, 100 ;  /* 0x42c8000000007820 */ /* 0x000fce0000400000 */
.L_x_109:
[----:B------:R-:W-:Y:S05]  /*24f0*/  BSYNC.RECONVERGENT B0 ;  /* 0x0000000000007941 */ /* 0x000fea0003800200 */
.L_x_108:
[----:B------:R-:W-:Y:S01]  /*2500*/  IADD3 R5, PT, PT, R5, 0x1, RZ ;  /* 0x0000000105057810 */ /* 0x000fe20007ffe0ff */
[----:B--2---:R-:W-:Y:S01]  /*2510*/  IMAD.WIDE R12, R25, 0x4, R6 ;  /* 0x00000004190c7825 */ /* 0x004fe200078e0206 */
[----:B------:R-:W-:-:S03]  /*2520*/  LOP3.LUT R31, R0, 0x80000000, R31, 0xb8, !PT ;  /* 0x80000000001f7812 */ /* 0x000fc600078eb81f */
[----:B------:R-:W-:Y:S01]  /*2530*/  FMUL R0, R18, R27 ;  /* 0x0000001b12007220 */ /* 0x000fe20000400000 */
[----:B------:R-:W-:-:S03]  /*2540*/  ISETP.NE.AND P1, PT, R5, RZ, PT ;  /* 0x000000ff0500720c */ /* 0x000fc60003f25270 */
[----:B------:R-:W-:-:S05]  /*2550*/  @!P0 FFMA R31, R31, R4, R0 ;  /* 0x000000041f1f8223 */ /* 0x000fca0000000000 */
[----:B------:R1:W-:Y:S05]  /*2560*/  STG.E desc[UR4][R12.64], R31 ;  /* 0x0000001f0c007986 */ /* 0x0003ea000c101904 */
[----:B------:R-:W-:Y:S05]  /*2570*/  @!P1 EXIT ;  /* 0x000000000000994d */ /* 0x000fea0003800000 */
[----:B0-----:R-:W-:-:S06]  /*2580*/  IMAD.WIDE R2, R17, 0x4, R2 ;  /* 0x0000000411027825 */ /* 0x001fcc00078e0202 */
[----:B------:R-:W2:Y:S01]  /*2590*/  LDG.E.CONSTANT R3, desc[UR4][R2.64] ;  /* 0x0000000402037981 */ /* 0x000ea2000c1e9900 */
[----:B------:R-:W-:-:S06]  /*25a0*/  IMAD.WIDE R10, R17, 0x4, R10 ;  /* 0x00000004110a7825 */ /* 0x000fcc00078e020a */
[----:B------:R-:W3:Y:S01]  /*25b0*/  LDG.E.CONSTANT R10, desc[UR4][R10.64] ;  /* 0x000000040a0a7981 */ /* 0x000ee2000c1e9900 */
[----:B------:R-:W-:Y:S01]  /*25c0*/  BSSY.RECONVERGENT B0, `(.L_x_115) ;  /* 0x0000012000007945 */ /* 0x000fe20003800200 */
[----:B------:R-:W-:Y:S01]  /*25d0*/  MOV R27, R31 ;  /* 0x0000001f001b7202 */ /* 0x000fe20000000f00 */
[----:B--2---:R-:W-:-:S04]  /*25e0*/  FADD R24, -R24, R3 ;  /* 0x0000000318187221 */ /* 0x004fc80000000100 */
[----:B-1----:R-:W-:Y:S01]  /*25f0*/  FFMA R13, R24, R24, 1 ;  /* 0x3f800000180d7423 */ /* 0x002fe20000000018 */
[----:B---3--:R-:W-:-:S03]  /*2600*/  FADD R29, -R29, R10 ;  /* 0x0000000a1d1d7221 */ /* 0x008fc60000000100 */
[----:B------:R0:W1:Y:S01]  /*2610*/  MUFU.RSQ R12, R13 ;  /* 0x0000000d000c7308 */ /* 0x0000620000001400 */
[----:B------:R-:W-:-:S04]  /*2620*/  IADD3 R0, PT, PT, R13, -0xd000000, RZ ;  /* 0xf30000000d007810 */ /* 0x000fc80007ffe0ff */
[----:B------:R-:W-:-:S13]  /*2630*/  ISETP.GT.U32.AND P0, PT, R0, 0x727fffff, PT ;  /* 0x727fffff0000780c */ /* 0x000fda0003f04070 */
[----:B01----:R-:W-:Y:S05]  /*2640*/  @!P0 BRA `(.L_x_116) ;  /* 0x0000000000148947 */ /* 0x003fea0003800000 */
[----:B------:R-:W-:Y:S02]  /*2650*/  MOV R0, R13 ;  /* 0x0000000d00007202 */ /* 0x000fe40000000f00 */
[----:B------:R-:W-:-:S07]  /*2660*/  MOV R14, 0x2680 ;  /* 0x00002680000e7802 */ /* 0x000fce0000000f00 */
[----:B------:R-:W-:Y:S05]  /*2670*/  CALL.REL.NOINC `($__internal_3_$__cuda_sm20_sqrt_rn_f32_slowpath) ;  /* 0x0000000000747944 */ /* 0x000fea0003c00000 */
[----:B------:R-:W-:Y:S01]  /*2680*/  MOV R2, R0 ;  /* 0x0000000000027202 */ /* 0x000fe20000000f00 */
[----:B------:R-:W-:Y:S06]  /*2690*/  BRA `(.L_x_117) ;  /* 0x0000000000107947 */ /* 0x000fec0003800000 */
.L_x_116:
[----:B------:R-:W-:Y:S01]  /*26a0*/  FMUL.FTZ R2, R13, R12 ;  /* 0x0000000c0d027220 */ /* 0x000fe20000410000 */
[----:B------:R-:W-:-:S03]  /*26b0*/  FMUL.FTZ R0, R12, 0.5 ;  /* 0x3f0000000c007820 */ /* 0x000fc60000410000 */
[----:B------:R-:W-:-:S04]  /*26c0*/  FFMA R3, -R2, R2, R13 ;  /* 0x0000000202037223 */ /* 0x000fc8000000010d */
[----:B------:R-:W-:-:S07]  /*26d0*/  FFMA R2, R3, R0, R2 ;  /* 0x0000000003027223 */ /* 0x000fce0000000002 */
.L_x_117:
[----:B------:R-:W-:Y:S05]  /*26e0*/  BSYNC.RECONVERGENT B0 ;  /* 0x0000000000007941 */ /* 0x000fea0003800200 */
.L_x_115:
[----:B------:R-:W-:Y:S01]  /*26f0*/  FFMA R3, R29, R29, 1 ;  /* 0x3f8000001d037423 */ /* 0x000fe2000000001d */
[----:B------:R-:W-:Y:S03]  /*2700*/  BSSY.RECONVERGENT B0, `(.L_x_118) ;  /* 0x000000d000007945 */ /* 0x000fe60003800200 */
        /* <DEDUP_REMOVED lines=8> */
.L_x_119:
[----:B------:R-:W-:Y:S01]  /*2790*/  FMUL.FTZ R0, R3, R10 ;  /* 0x0000000a03007220 */ /* 0x000fe20000410000 */
[----:B------:R-:W-:-:S03]  /*27a0*/  FMUL.FTZ R10, R10, 0.5 ;  /* 0x3f0000000a0a7820 */ /* 0x000fc60000410000 */
[----:B------:R-:W-:-:S04]  /*27b0*/  FFMA R3, -R0, R0, R3 ;  /* 0x0000000000037223 */ /* 0x000fc80000000103 */
[----:B------:R-:W-:-:S07]  /*27c0*/  FFMA R0, R3, R10, R0 ;  /* 0x0000000a03007223 */ /* 0x000fce0000000000 */
.L_x_120:
[----:B------:R-:W-:Y:S05]  /*27d0*/  BSYNC.RECONVERGENT B0 ;  /* 0x0000000000007941 */ /* 0x000fea0003800200 */
.L_x_118:
[----:B------:R-:W0:Y:S01]  /*27e0*/  LDCU UR6, c[0x0][0x390] ;  /* 0x00007200ff0677ac */ /* 0x000e220008000800 */
[----:B------:R-:W-:Y:S01]  /*27f0*/  FADD R0, -R0, R2 ;  /* 0x0000000200007221 */ /* 0x000fe20000000100 */
[----:B------:R-:W-:-:S03]  /*2800*/  PLOP3.LUT P0, PT, PT, PT, PT, 0x8, 0x80 ;  /* 0x000000000080781c */ /* 0x000fc60003f0e170 */
[----:B------:R-:W-:Y:S01]  /*2810*/  FADD R23, R0, R23 ;  /* 0x0000001700177221 */ /* 0x000fe20000000000 */
[----:B0-----:R-:W-:Y:S02]  /*2820*/  IADD3 R19, PT, PT, R19, UR6, RZ ;  /* 0x0000000613137c10 */ /* 0x001fe4000fffe0ff */
[----:B------:R-:W-:Y:S01]  /*2830*/  IADD3 R25, PT, PT, R25, UR6, RZ ;  /* 0x0000000619197c10 */ /* 0x000fe2000fffe0ff */
[----:B------:R-:W-:Y:S06]  /*2840*/  BRA `(.L_x_121) ;  /* 0xfffffff8008c7947 */ /* 0x000fec000383ffff */
        .weak           $__internal_3_$__cuda_sm20_sqrt_rn_f32_slowpath
        .type           $__internal_3_$__cuda_sm20_sqrt_rn_f32_slowpath,@function
        .size           $__internal_3_$__cuda_sm20_sqrt_rn_f32_slowpath,($__internal_4_$__cuda_sm3x_div_rn_noftz_f32_slowpath - $__internal_3_$__cuda_sm20_sqrt_rn_f32_slowpath)
$__internal_3_$__cuda_sm20_sqrt_rn_f32_slowpath:
        /* <DEDUP_REMOVED lines=12> */
[----:B0-----:R-:W-:-:S04]  /*2910*/  @P1 FMUL.FTZ R13, R20, R15 ;  /* 0x0000000f140d1220 */ /* 0x001fc80000410000 */
[----:B------:R-:W-:-:S04]  /*2920*/  @P1 FADD.FTZ R21, -R13, -RZ ;  /* 0x800000ff0d151221 */ /* 0x000fc80000010100 */
[----:B------:R-:W-:Y:S01]  /*2930*/  @P1 FFMA R22, R13, R21, R20 ;  /* 0x000000150d161223 */ /* 0x000fe20000000014 */
[----:B------:R-:W-:Y:S01]  /*2940*/  @P1 FMUL.FTZ R21, R15, 0.5 ;  /* 0x3f0000000f151820 */ /* 0x000fe20000410000 */
[----:B------:R-:W-:-:S03]  /*2950*/  @!P1 MOV R15, R0 ;  /* 0x00000000000f9202 */ /* 0x000fc60000000f00 */
[----:B------:R-:W-:-:S04]  /*2960*/  @P1 FFMA R21, R22, R21, R13 ;  /* 0x0000001516151223 */ /* 0x000fc8000000000d */
[----:B------:R-:W-:-:S07]  /*2970*/  @P1 FMUL.FTZ R15, R21, 2.3283064365386962891e-10 ;  /* 0x2f800000150f1820 */ /* 0x000fce0000410000 */
.L_x_122:
[----:B------:R-:W-:Y:S01]  /*2980*/  MOV R0, R15 ;  /* 0x0000000f00007202 */ /* 0x000fe20000000f00 */
[----:B------:R-:W-:-:S04]  /*2990*/  HFMA2 R15, -RZ, RZ, 0, 0 ;  /* 0x00000000ff0f7431 */ /* 0x000fc800000001ff */
[----:B------:R-:W-:Y:S05]  /*29a0*/  RET.REL.NODEC R14 `(pfe_many_series_one_param_time_major_f32) ;  /* 0xffffffd40e947950 */ /* 0x000fea0003c3ffff */
        .weak           $__internal_4_$__cuda_sm3x_div_rn_noftz_f32_slowpath
        .type           $__internal_4_$__cuda_sm3x_div_rn_noftz_f32_slowpath,@function
        .size           $__internal_4_$__cuda_sm3x_div_rn_noftz_f32_slowpath,(.L_x_228 - $__internal_4_$__cuda_sm3x_div_rn_noftz_f32_slowpath)
$__internal_4_$__cuda_sm3x_div_rn_noftz_f32_slowpath:
[----:B------:R-:W-:Y:S01]  /*29b0*/  SHF.R.U32.HI R14, RZ, 0x17, R23 ;  /* 0x00000017ff0e7819 */ /* 0x000fe20000011617 */
[----:B------:R-:W-:Y:S01]  /*29c0*/  BSSY.RECONVERGENT B2, `(.L_x_123) ;  /* 0x0000063000027945 */ /* 0x000fe20003800200 */
[----:B------:R-:W-:Y:S02]  /*29d0*/  SHF.R.U32.HI R13, RZ, 0x17, R0 ;  /* 0x00000017ff0d7819 */ /* 0x000fe40000011600 */
[----:B------:R-:W-:Y:S02]  /*29e0*/  LOP3.LUT R14, R14, 0xff, RZ, 0xc0, !PT ;  /* 0x000000ff0e0e7812 */ /* 0x000fe400078ec0ff */
[----:B------:R-:W-:Y:S02]  /*29f0*/  LOP3.LUT R21, R13, 0xff, RZ, 0xc0, !PT ;  /* 0x000000ff0d157812 */ /* 0x000fe400078ec0ff */
[----:B------:R-:W-:Y:S02]  /*2a00*/  IADD3 R22, PT, PT, R14, -0x1, RZ ;  /* 0xffffffff0e167810 */ /* 0x000fe40007ffe0ff */
[----:B------:R-:W-:-:S02]  /*2a10*/  IADD3 R20, PT, PT, R21, -0x1, RZ ;  /* 0xffffffff15147810 */ /* 0x000fc40007ffe0ff */
[----:B------:R-:W-:Y:S02]  /*2a20*/  ISETP.GT.U32.AND P1, PT, R22, 0xfd, PT ;  /* 0x000000fd1600780c */ /* 0x000fe40003f24070 */
[----:B------:R-:W-:Y:S02]  /*2a30*/  MOV R15, R23 ;  /* 0x00000017000f7202 */ /* 0x000fe40000000f00 */
        /* <DEDUP_REMOVED lines=21> */
[----:B------:R-:W-:Y:S01]  /*2b90*/  @P1 MOV R13, RZ ;  /* 0x000000ff000d1202 */ /* 0x000fe20000000f00 */
[----:B------:R-:W-:Y:S01]  /*2ba0*/  @!P1 FFMA R0, R0, 1.84467440737095516160e+19, RZ ;  /* 0x5f80000000009823 */ /* 0x000fe200000000ff */
[----:B------:R-:W-:Y:S01]  /*2bb0*/  @!P1 MOV R13, 0xffffffc0 ;  /* 0xffffffc0000d9802 */ /* 0x000fe20000000f00 */
[----:B------:R-:W-:-:S04]  /*2bc0*/  @!P2 FFMA R15, R23, 1.84467440737095516160e+19, RZ ;  /* 0x5f800000170fa823 */ /* 0x000fc800000000ff */
[----:B------:R-:W-:-:S07]  /*2bd0*/  @!P2 VIADD R13, R13, 0x40 ;  /* 0x000000400d0da836 */ /* 0x000fce0000000000 */
.L_x_124:
[----:B------:R-:W-:Y:S01]  /*2be0*/  LEA R20, R14, 0xc0800000, 0x17 ;  /* 0xc08000000e147811 */ /* 0x000fe200078eb8ff */
[----:B------:R-:W-:Y:S03]  /*2bf0*/  BSSY.RECONVERGENT B3, `(.L_x_129) ;  /* 0x0000036000037945 */ /* 0x000fe60003800200 */
[----:B------:R-:W-:Y:S02]  /*2c00*/  IADD3 R20, PT, PT, -R20, R15, RZ ;  /* 0x0000000f14147210 */ /* 0x000fe40007ffe1ff */
[----:B------:R-:W-:Y:S02]  /*2c10*/  IADD3 R15, PT, PT, R21, -0x7f, RZ ;  /* 0xffffff81150f7810 */ /* 0x000fe40007ffe0ff */
[----:B------:R-:W0:Y:S01]  /*2c20*/  MUFU.RCP R22, R20 ;  /* 0x0000001400167308 */ /* 0x000e220000001000 */
[----:B------:R-:W-:Y:S01]  /*2c30*/  FADD.FTZ R21, -R20, -RZ ;  /* 0x800000ff14157221 */ /* 0x000fe20000010100 */
[C---:B------:R-:W-:Y:S01]  /*2c40*/  IADD3 R14, PT, PT, R15.reuse, 0x7f, -R14 ;  /* 0x0000007f0f0e7810 */ /* 0x040fe20007ffe80e */
[----:B------:R-:W-:-:S03]  /*2c50*/  IMAD R0, R15, -0x800000, R0 ;  /* 0xff8000000f007824 */ /* 0x000fc600078e0200 */
[----:B------:R-:W-:Y:S01]  /*2c60*/  IADD3 R26, PT, PT, R14, R13, RZ ;  /* 0x0000000d0e1a7210 */ /* 0x000fe20007ffe0ff */
        /* <DEDUP_REMOVED lines=8> */
[----:B------:R-:W-:-:S04]  /*2cf0*/  LOP3.LUT R13, R13, 0xff, RZ, 0xc0, !PT ;  /* 0x000000ff0d0d7812 */ /* 0x000fc800078ec0ff */
[----:B------:R-:W-:-:S04]  /*2d00*/  IADD3 R20, PT, PT, R13, R26, RZ ;  /* 0x0000001a0d147210 */ /* 0x000fc80007ffe0ff */
[----:B------:R-:W-:-:S04]  /*2d10*/  IADD3 R13, PT, PT, R20, -0x1, RZ ;  /* 0xffffffff140d7810 */ /* 0x000fc80007ffe0ff */
        /* <DEDUP_REMOVED lines=9> */
[CCC-:B------:R-:W-:Y:S01]  /*2db0*/  FFMA.RP R13, R15.reuse, R21.reuse, R22.reuse ;  /* 0x000000150f0d7223 */ /* 0x1c0fe20000008016 */
[CCC-:B------:R-:W-:Y:S01]  /*2dc0*/  FFMA.RM R14, R15.reuse, R21.reuse, R22.reuse ;  /* 0x000000150f0e7223 */ /* 0x1c0fe20000004016 */
[----:B------:R-:W-:Y:S01]  /*2dd0*/  FFMA.RZ R15, R15, R21, R22 ;  /* 0x000000150f0f7223 */ /* 0x000fe2000000c016 */
[C---:B------:R-:W-:Y:S02]  /*2de0*/  ISETP.NE.AND P3, PT, R20.reuse, RZ, PT ;  /* 0x000000ff1400720c */ /* 0x040fe40003f65270 */
[C---:B------:R-:W-:Y:S02]  /*2df0*/  ISETP.NE.AND P2, PT, R20.reuse, RZ, PT ;  /* 0x000000ff1400720c */ /* 0x040fe40003f45270 */
[----:B------:R-:W-:Y:S02]  /*2e00*/  LOP3.LUT R15, R15, 0x7fffff, RZ, 0xc0, !PT ;  /* 0x007fffff0f0f7812 */ /* 0x000fe400078ec0ff */
[----:B------:R-:W-:Y:S02]  /*2e10*/  FSETP.NEU.FTZ.AND P1, PT, R13, R14, PT ;  /* 0x0000000e0d00720b */ /* 0x000fe40003f3d000 */
[----:B------:R-:W-:-:S02]  /*2e20*/  IADD3 R14, PT, PT, R20, 0x20, RZ ;  /* 0x00000020140e7810 */ /* 0x000fc40007ffe0ff */
[----:B------:R-:W-:Y:S02]  /*2e30*/  LOP3.LUT R15, R15, 0x800000, RZ, 0xfc, !PT ;  /* 0x008000000f0f7812 */ /* 0x000fe400078efcff */
[----:B------:R-:W-:Y:S02]  /*2e40*/  IADD3 R20, PT, PT, -R20, RZ, RZ ;  /* 0x000000ff14147210 */ /* 0x000fe40007ffe1ff */
[----:B------:R-:W-:Y:S02]  /*2e50*/  SHF.L.U32 R14, R15, R14, RZ ;  /* 0x0000000e0f0e7219 */ /* 0x000fe400000006ff */
[----:B------:R-:W-:Y:S02]  /*2e60*/  SEL R20, R20, RZ, P3 ;  /* 0x000000ff14147207 */ /* 0x000fe40001800000 */
[----:B------:R-:W-:Y:S02]  /*2e70*/  ISETP.NE.AND P2, PT, R14, RZ, P2 ;  /* 0x000000ff0e00720c */ /* 0x000fe40001745270 */
[----:B------:R-:W-:-:S02]  /*2e80*/  SHF.R.U32.HI R20, RZ, R20, R15 ;  /* 0x00000014ff147219 */ /* 0x000fc4000001160f */
[----:B------:R-:W-:Y:S02]  /*2e90*/  PLOP3.LUT P1, PT, P1, P2, PT, 0xf8, 0x8f ;  /* 0x00000000008f781c */ /* 0x000fe40000f25f70 */
[----:B------:R-:W-:Y:S02]  /*2ea0*/  SHF.R.U32.HI R14, RZ, 0x1, R20 ;  /* 0x00000001ff0e7819 */ /* 0x000fe40000011614 */
[----:B------:R-:W-:-:S04]  /*2eb0*/  SEL R13, RZ, 0x1, !P1 ;  /* 0x00000001ff0d7807 */ /* 0x000fc80004800000 */
[----:B------:R-:W-:-:S04]  /*2ec0*/  LOP3.LUT R13, R13, 0x1, R14, 0xf8, !PT ;  /* 0x000000010d0d7812 */ /* 0x000fc800078ef80e */
[----:B------:R-:W-:-:S04]  /*2ed0*/  LOP3.LUT R13, R13, R20, RZ, 0xc0, !PT ;  /* 0x000000140d0d7212 */ /* 0x000fc800078ec0ff */
[----:B------:R-:W-:-:S04]  /*2ee0*/  IADD3 R13, PT, PT, R14, R13, RZ ;  /* 0x0000000d0e0d7210 */ /* 0x000fc80007ffe0ff */
[----:B------:R-:W-:Y:S01]  /*2ef0*/  LOP3.LUT R0, R13, R0, RZ, 0xfc, !PT ;  /* 0x000000000d007212 */ /* 0x000fe200078efcff */
[----:B------:R-:W-:Y:S06]  /*2f00*/  BRA `(.L_x_132) ;  /* 0x0000000000107947 */ /* 0x000fec0003800000 */
.L_x_131:
[----:B------:R-:W-:-:S04]  /*2f10*/  LOP3.LUT R0, R0, 0x80000000, RZ, 0xc0, !PT ;  /* 0x8000000000007812 */ /* 0x000fc800078ec0ff */
[----:B------:R-:W-:Y:S01]  /*2f20*/  LOP3.LUT R0, R0, 0x7f800000, RZ, 0xfc, !PT ;  /* 0x7f80000000007812 */ /* 0x000fe200078efcff */
[----:B------:R-:W-:Y:S06]  /*2f30*/  BRA `(.L_x_132) ;  /* 0x0000000000047947 */ /* 0x000fec0003800000 */
.L_x_130:
[----:B------:R-:W-:-:S07]  /*2f40*/  LEA R0, R26, R0, 0x17 ;  /* 0x000000001a007211 */ /* 0x000fce00078eb8ff */
.L_x_132:
[----:B------:R-:W-:Y:S05]  /*2f50*/  BSYNC.RECONVERGENT B3 ;  /* 0x0000000000037941 */ /* 0x000fea0003800200 */
.L_x_129:
[----:B------:R-:W-:Y:S05]  /*2f60*/  BRA `(.L_x_133) ;  /* 0x0000000000207947 */ /* 0x000fea0003800000 */
.L_x_128:
[----:B------:R-:W-:-:S04]  /*2f70*/  LOP3.LUT R0, R15, 0x80000000, R0, 0x48, !PT ;  /* 0x800000000f007812 */ /* 0x000fc800078e4800 */
[----:B------:R-:W-:Y:S01]  /*2f80*/  LOP3.LUT R0, R0, 0x7f800000, RZ, 0xfc, !PT ;  /* 0x7f80000000007812 */ /* 0x000fe200078efcff */
[----:B------:R-:W-:Y:S06]  /*2f90*/  BRA `(.L_x_133) ;  /* 0x0000000000147947 */ /* 0x000fec0003800000 */
.L_x_127:
[----:B------:R-:W-:Y:S01]  /*2fa0*/  LOP3.LUT R0, R15, 0x80000000, R0, 0x48, !PT ;  /* 0x800000000f007812 */ /* 0x000fe200078e4800 */
[----:B------:R-:W-:Y:S06]  /*2fb0*/  BRA `(.L_x_133) ;  /* 0x00000000000c7947 */ /* 0x000fec0003800000 */
.L_x_126:
[----:B------:R-:W0:Y:S01]  /*2fc0*/  MUFU.RSQ R0, -QNAN ;  /* 0xffc0000000007908 */ /* 0x000e220000001400 */
[----:B------:R-:W-:Y:S05]  /*2fd0*/  BRA `(.L_x_133) ;  /* 0x0000000000047947 */ /* 0x000fea0003800000 */
.L_x_125:
[----:B------:R-:W-:-:S07]  /*2fe0*/  FADD.FTZ R0, R0, R23 ;  /* 0x0000001700007221 */ /* 0x000fce0000010000 */
.L_x_133:
[----:B------:R-:W-:Y:S05]  /*2ff0*/  BSYNC.RECONVERGENT B2 ;  /* 0x0000000000027941 */ /* 0x000fea0003800200 */
.L_x_123:
[----:B------:R-:W-:-:S04]  /*3000*/  HFMA2 R13, -RZ, RZ, 0, 0 ;  /* 0x00000000ff0d7431 */ /* 0x000fc800000001ff */
[----:B0-----:R-:W-:Y:S05]  /*3010*/  RET.REL.NODEC R12 `(pfe_many_series_one_param_time_major_f32) ;  /* 0xffffffcc0cf87950 */ /* 0x001fea0003c3ffff */
.L_x_134:
        /* <DEDUP_REMOVED lines=14> */
.L_x_228:


//--------------------- .text.pfe_batch_prefix_f32 --------------------------
	.section	.text.pfe_batch_prefix_f32,"ax",@progbits
	.align	128
        .global         pfe_batch_prefix_f32
        .type           pfe_batch_prefix_f32,@function
        .size           pfe_batch_prefix_f32,(.L_x_230 - pfe_batch_prefix_f32)
        .other          pfe_batch_prefix_f32,@"STO_CUDA_ENTRY STV_DEFAULT"
pfe_batch_prefix_f32:
.text.pfe_batch_prefix_f32:
        /* <DEDUP_REMOVED lines=12> */
[----:B0-----:R-:W-:-:S05]  /*00c0*/  IMAD.WIDE R2, R7, 0x4, R2 ;  /* 0x0000000407027825 */ /* 0x001fca00078e0202 */
[----:B-1----:R-:W4:Y:S01]  /*00d0*/  LDG.E.CONSTANT R15, desc[UR6][R2.64] ;  /* 0x00000006020f7981 */ /* 0x002f22000c1e9900 */
[----:B---3--:R-:W-:-:S05]  /*00e0*/  IMAD.WIDE R4, R7, 0x4, R4 ;  /* 0x0000000407047825 */ /* 0x008fca00078e0204 */
        /* <DEDUP_REMOVED lines=27> */
.L_x_139:
        /* <DEDUP_REMOVED lines=13> */
.L_x_138:
[----:B------:R-:W-:Y:S05]  /*0370*/  BSYNC.RECONVERGENT B1 ;  /* 0x0000000000017941 */ /* 0x000fea0003800200 */
.L_x_137:
        /* <DEDUP_REMOVED lines=15> */
.L_x_141:
[----:B------:R-:W-:Y:S05]  /*0470*/  BSYNC.RECONVERGENT B1 ;  /* 0x0000000000017941 */ /* 0x000fea0003800200 */
.L_x_140:
[----:B------:R-:W-:Y:S05]  /*0480*/  @!P1 BRA `(.L_x_136) ;  /* 0x00000000003c9947 */ /* 0x000fea0003800000 */
[----:B------:R-:W-:Y:S02]  /*0490*/  LOP3.LUT R6, R6, 0x1, RZ, 0xc0, !PT ;  /* 0x0000000106067812 */ /* 0x000fe400078ec0ff */
[----:B------:R-:W-:Y:S02]  /*04a0*/  ISETP.NE.AND P0, PT, R4, 0x1, PT ;  /* 0x000000010400780c */ /* 0x000fe40003f05270 */
[----:B------:R-:W-:-:S11]  /*04b0*/  ISETP.NE.U32.AND P1, PT, R6, 0x1, PT ;  /* 0x000000010600780c */ /* 0x000fd60003f25070 */
[----:B01----:R-:W0:Y:S01]  /*04c0*/  @P0 LDC.64 R2, c[0x0][0x3b0] ;  /* 0x0000ec00ff020b82 */ /* 0x003e220000000a00 */
[----:B------:R-:W-:Y:S01]  /*04d0*/  @P0 IMAD.IADD R5, R20, 0x1, R9 ;  /* 0x0000000114050824 */ /* 0x000fe200078e0209 */
[----:B------:R-:W-:Y:S01]  /*04e0*/  @P0 MOV R11, 0x7fffffff ;  /* 0x7fffffff000b0802 */ /* 0x000fe20000000f00 */
[----:B------:R-:W-:-:S04]  /*04f0*/  @P0 VIADD R9, R9, 0x2 ;  /* 0x0000000209090836 */ /* 0x000fc80000000000 */
[----:B------:R-:W-:Y:S01]  /*0500*/  @!P1 IMAD.IADD R9, R20, 0x1, R9 ;  /* 0x0000000114099824 */ /* 0x000fe200078e0209 */
[----:B------:R-:W1:Y:S01]  /*0510*/  @!P1 LDC.64 R6, c[0x0][0x3b0] ;  /* 0x0000ec00ff069b82 */ /* 0x000e620000000a00 */
[----:B0-----:R-:W-:-:S05]  /*0520*/  @P0 IMAD.WIDE R4, R5, 0x4, R2 ;  /* 0x0000000405040825 */ /* 0x001fca00078e0202 */
[----:B------:R2:W-:Y:S01]  /*0530*/  @P0 STG.E desc[UR6][R4.64], R11 ;  /* 0x0000000b04000986 */ /* 0x0005e2000c101906 */
[----:B-1----:R-:W-:-:S03]  /*0540*/  @!P1 IMAD.WIDE R2, R9, 0x4, R6 ;  /* 0x0000000409029825 */ /* 0x002fc600078e0206 */
[----:B------:R2:W-:Y:S01]  /*0550*/  @P0 STG.E desc[UR6][R4.64+0x4], R11 ;  /* 0x0000040b04000986 */ /* 0x0005e2000c101906 */
[----:B------:R-:W-:-:S05]  /*0560*/  @!P1 IMAD.MOV.U32 R7, RZ, RZ, 0x7fffffff ;  /* 0x7fffffffff079424 */ /* 0x000fca00078e00ff */
[----:B------:R2:W-:Y:S02]  /*0570*/  @!P1 STG.E desc[UR6][R2.64], R7 ;  /* 0x0000000702009986 */ /* 0x0005e4000c101906 */
.L_x_136:
[----:B------:R-:W-:Y:S05]  /*0580*/  BSYNC.RECONVERGENT B0 ;  /* 0x0000000000007941 */ /* 0x000fea0003800200 */
.L_x_135:
[----:B------:R-:W-:-:S13]  /*0590*/  ISETP.GE.AND P0, PT, R21, UR8, PT ;  /* 0x0000000815007c0c */ /* 0x000fda000bf06270 */
[----:B------:R-:W-:Y:S05]  /*05a0*/  @P0 EXIT ;  /* 0x000000000000094d */ /* 0x000fea0003800000 */
[----:B------:R-:W-:Y:S01]  /*05b0*/  I2FP.F32.U32 R0, R0 ;  /* 0x0000000000007245 */ /* 0x000fe20000201000 */
[----:B------:R-:W-:Y:S01]  /*05c0*/  UMOV UR4, 0x40000000 ;  /* 0x4000000000047882 */ /* 0x000fe20000000000 */
[----:B------:R-:W-:Y:S01]  /*05d0*/  BSSY.RECONVERGENT B0, `(.L_x_142) ;  /* 0x000000f000007945 */ /* 0x000fe20003800200 */
[----:B012---:R-:W-:Y:S02]  /*05e0*/  IMAD.U32 R2, RZ, RZ, UR4 ;  /* 0x00000004ff027e24 */ /* 0x007fe4000f8e00ff */
[----:B------:R-:W-:-:S04]  /*05f0*/  FADD R3, R0, 1 ;  /* 0x3f80000000037421 */ /* 0x000fc80000000000 */
[----:B------:R-:W0:Y:S08]  /*0600*/  MUFU.RCP R0, R3 ;  /* 0x0000000300007308 */ /* 0x000e300000001000 */
[----:B------:R-:W1:Y:S01]  /*0610*/  FCHK P0, R2, R3 ;  /* 0x0000000302007302 */ /* 0x000e620000000000 */
[----:B0-----:R-:W-:-:S04]  /*0620*/  FFMA R5, -R3, R0, 1 ;  /* 0x3f80000003057423 */ /* 0x001fc80000000100 */
[----:B------:R-:W-:-:S04]  /*0630*/  FFMA R0, R0, R5, R0 ;  /* 0x0000000500007223 */ /* 0x000fc80000000000 */
[----:B------:R-:W-:-:S04]  /*0640*/  FFMA R24, R0, 2, RZ ;  /* 0x4000000000187823 */ /* 0x000fc800000000ff */
[----:B------:R-:W-:-:S04]  /*0650*/  FFMA R5, -R3, R24, 2 ;  /* 0x4000000003057423 */ /* 0x000fc80000000118 */
[----:B------:R-:W-:Y:S01]  /*0660*/  FFMA R24, R0, R5, R24 ;  /* 0x0000000500187223 */ /* 0x000fe20000000018 */
[----:B-1----:R-:W-:Y:S06]  /*0670*/  @!P0 BRA `(.L_x_143) ;  /* 0x0000000000108947 */ /* 0x002fec0003800000 */
[----:B------:R-:W-:Y:S01]  /*0680*/  IMAD.MOV.U32 R0, RZ, RZ, 0x40000000 ;  /* 0x40000000ff007424 */ /* 0x000fe200078e00ff */
[----:B------:R-:W-:-:S07]  /*0690*/  MOV R2, 0x6b0 ;  /* 0x000006b000027802 */ /* 0x000fce0000000f00 */
[----:B------:R-:W-:Y:S05]  /*06a0*/  CALL.REL.NOINC `($__internal_6_$__cuda_sm3x_div_rn_noftz_f32_slowpath) ;  /* 0x0000000400907944 */ /* 0x000fea0003c00000 */
[----:B------:R-:W-:-:S07]  /*06b0*/  MOV R24, R0 ;  /* 0x0000000000187202 */ /* 0x000fce0000000f00 */
.L_x_143:
[----:B------:R-:W-:Y:S05]  /*06c0*/  BSYNC.RECONVERGENT B0 ;  /* 0x0000000000007941 */ /* 0x000fea0003800200 */
.L_x_142:
[----:B------:R-:W0:Y:S01]  /*06d0*/  LDCU.128 UR8, c[0x0][0x380] ;  /* 0x00007000ff0877ac */ /* 0x000e220008000c00 */
[----:B------:R-:W1:Y:S01]  /*06e0*/  LDC.64 R12, c[0x0][0x3b0] ;  /* 0x0000ec00ff0c7b82 */ /* 0x000e620000000a00 */
[----:B------:R-:W-:-:S04]  /*06f0*/  IMAD.WIDE R2, R15, 0x8, RZ ;  /* 0x000000080f027825 */ /* 0x000fc800078e02ff */
[----:B------:R-:W-:Y:S01]  /*0700*/  FADD R25, -R24, 1 ;  /* 0x3f80000018197421 */ /* 0x000fe20000000100 */
[----:B------:R-:W-:Y:S01]  /*0710*/  PRMT R23, RZ, 0x7610, R23 ;  /* 0x00007610ff177816 */ /* 0x000fe20000000017 */
[----:B------:R-:W2:Y:S01]  /*0720*/  LDCU UR4, c[0x0][0x390] ;  /* 0x00007200ff0477ac */ /* 0x000ea20008000800 */
[----:B------:R-:W-:Y:S01]  /*0730*/  IMAD.WIDE R4, R15, 0x4, RZ ;  /* 0x000000040f047825 */ /* 0x000fe200078e02ff */
[----:B------:R-:W-:Y:S01]  /*0740*/  I2FP.F32.U32 R15, R15 ;  /* 0x0000000f000f7245 */ /* 0x000fe20000201000 */
[----:B------:R-:W3:Y:S02]  /*0750*/  LDC.64 R10, c[0x0][0x380] ;  /* 0x0000e000ff0a7b82 */ /* 0x000ee40000000a00 */
[----:B------:R-:W-:Y:S02]  /*0760*/  IMAD.IADD R27, R20, 0x1, R21 ;  /* 0x00000001141b7824 */ /* 0x000fe400078e0215 */
[----:B------:R-:W-:Y:S02]  /*0770*/  IMAD.MOV.U32 R22, RZ, RZ, RZ ;  /* 0x000000ffff167224 */ /* 0x000fe400078e00ff */
[----:B------:R-:W-:-:S02]  /*0780*/  FMUL R20, R15, R15 ;  /* 0x0000000f0f147220 */ /* 0x000fc40000400000 */
[----:B------:R-:W4:Y:S01]  /*0790*/  LDC.64 R8, c[0x0][0x388] ;  /* 0x0000e200ff087b82 */ /* 0x000f220000000a00 */
[----:B0-----:R-:W-:Y:S02]  /*07a0*/  IADD3 R6, P0, PT, -R2, UR10, RZ ;  /* 0x0000000a02067c10 */ /* 0x001fe4000ff1e1ff */
[----:B------:R-:W-:Y:S02]  /*07b0*/  IADD3 R4, P1, PT, -R4, UR8, RZ ;  /* 0x0000000804047c10 */ /* 0x000fe4000ff3e1ff */
[----:B------:R-:W-:Y:S02]  /*07c0*/  IADD3.X R7, PT, PT, ~R3, UR11, RZ, P0, !PT ;  /* 0x0000000b03077c10 */ /* 0x000fe400087fe5ff */
[----:B--2---:R-:W-:-:S09]  /*07d0*/  IADD3.X R5, PT, PT, ~R5, UR9, RZ, P1, !PT ;  /* 0x0000000905057c10 */ /* 0x004fd20008ffe5ff */
.L_x_151:
[----:B----4-:R-:W-:-:S04]  /*07e0*/  IMAD.WIDE R2, R21, 0x8, R8 ;  /* 0x0000000815027825 */ /* 0x010fc800078e0208 */
[C---:B------:R-:W-:Y:S02]  /*07f0*/  IMAD.WIDE R28, R21.reuse, 0x8, R6 ;  /* 0x00000008151c7825 */ /* 0x040fe400078e0206 */
[----:B------:R-:W2:Y:S04]  /*0800*/  LDG.E.64.CONSTANT R2, desc[UR6][R2.64] ;  /* 0x0000000602027981 */ /* 0x000ea8000c1e9b00 */
[----:B------:R-:W2:Y:S01]  /*0810*/  LDG.E.64.CONSTANT R14, desc[UR6][R28.64] ;  /* 0x000000061c0e7981 */ /* 0x000ea2000c1e9b00 */
[----:B---3--:R-:W-:-:S04]  /*0820*/  IMAD.WIDE R16, R21, 0x4, R10 ;  /* 0x0000000415107825 */ /* 0x008fc800078e020a */
[----:B------:R-:W-:Y:S02]  /*0830*/  IMAD.WIDE R18, R21, 0x4, R4 ;  /* 0x0000000415127825 */ /* 0x000fe400078e0204 */
[----:B------:R-:W3:Y:S04]  /*0840*/  LDG.E.CONSTANT R16, desc[UR6][R16.64] ;  /* 0x0000000610107981 */ /* 0x000ee8000c1e9900 */
[----:B------:R-:W3:Y:S01]  /*0850*/  LDG.E.CONSTANT R19, desc[UR6][R18.64] ;  /* 0x0000000612137981 */ /* 0x000ee2000c1e9900 */
[----:B------:R-:W-:Y:S01]  /*0860*/  BSSY.RECONVERGENT B0, `(.L_x_144) ;  /* 0x000002b000007945 */ /* 0x000fe20003800200 */
[----:B------:R-:W-:Y:S01]  /*0870*/  IMAD.MOV.U32 R0, RZ, RZ, 0x7fffffff ;  /* 0x7fffffffff007424 */ /* 0x000fe200078e00ff */
[----:B--2---:R-:W-:-:S06]  /*0880*/  DADD R2, R2, -R14 ;  /* 0x0000000002027229 */ /* 0x004fcc000000080e */
[----:B------:R-:W0:Y:S01]  /*0890*/  F2F.F32.F64 R14, R2 ;  /* 0x00000002000e7310 */ /* 0x000e220000301000 */
[----:B---3--:R-:W-:Y:S01]  /*08a0*/  FADD R15, R16, -R19 ;  /* 0x80000013100f7221 */ /* 0x008fe20000000000 */
[----:B0-----:R-:W-:-:S13]  /*08b0*/  FSETP.GT.AND P0, PT, R14, RZ, PT ;  /* 0x000000ff0e00720b */ /* 0x001fda0003f04000 */
[----:B------:R-:W-:Y:S05]  /*08c0*/  @!P0 BRA `(.L_x_145) ;  /* 0x0000000000908947 */ /* 0x000fea0003800000 */
[----:B------:R-:W-:Y:S01]  /*08d0*/  FFMA R0, R15, R15, R20 ;  /* 0x0000000f0f007223 */ /* 0x000fe20000000014 */
[----:B------:R-:W-:Y:S03]  /*08e0*/  BSSY.RECONVERGENT B1, `(.L_x_146) ;  /* 0x000000d000017945 */ /* 0x000fe60003800200 */
[----:B------:R0:W2:Y:S01]  /*08f0*/  MUFU.RSQ R17, R0 ;  /* 0x0000000000117308 */ /* 0x0000a20000001400 */
[----:B------:R-:W-:-:S04]  /*0900*/  IADD3 R2, PT, PT, R0, -0xd000000, RZ ;  /* 0xf300000000027810 */ /* 0x000fc80007ffe0ff */
[----:B------:R-:W-:-:S13]  /*0910*/  ISETP.GT.U32.AND P0, PT, R2, 0x727fffff, PT ;  /* 0x727fffff0200780c */ /* 0x000fda0003f04070 */
[----:B0-2---:R-:W-:Y:S05]  /*0920*/  @!P0 BRA `(.L_x_147) ;  /* 0x0000000000108947 */ /* 0x005fea0003800000 */
[----:B------:R-:W-:-:S07]  /*0930*/  MOV R2, 0x950 ;  /* 0x0000095000027802 */ /* 0x000fce0000000f00 */
[----:B-1----:R-:W-:Y:S05]  /*0940*/  CALL.REL.NOINC `($__internal_5_$__cuda_sm20_sqrt_rn_f32_slowpath) ;  /* 0x0000000000907944 */ /* 0x002fea0003c00000 */
[----:B------:R-:W-:Y:S01]  /*0950*/  IMAD.MOV.U32 R3, RZ, RZ, R0 ;  /* 0x000000ffff037224 */ /* 0x000fe200078e0000 */
[----:B------:R-:W-:Y:S06]  /*0960*/  BRA `(.L_x_148) ;  /* 0x0000000000107947 */ /* 0x000fec0003800000 */
.L_x_147:
[----:B------:R-:W-:Y:S01]  /*0970*/  FMUL.FTZ R3, R0, R17 ;  /* 0x0000001100037220 */ /* 0x000fe20000410000 */
[----:B------:R-:W-:-:S03]  /*0980*/  FMUL.FTZ R2, R17, 0.5 ;  /* 0x3f00000011027820 */ /* 0x000fc60000410000 */
[----:B------:R-:W-:-:S04]  /*0990*/  FFMA R0, -R3, R3, R0 ;  /* 0x0000000303007223 */ /* 0x000fc80000000100 */
[----:B------:R-:W-:-:S07]  /*09a0*/  FFMA R3, R0, R2, R3 ;  /* 0x0000000200037223 */ /* 0x000fce0000000003 */
.L_x_148:
[----:B------:R-:W-:Y:S05]  /*09b0*/  BSYNC.RECONVERGENT B1 ;  /* 0x0000000000017941 */ /* 0x000fea0003800200 */
.L_x_146:
[----:B------:R-:W0:Y:S01]  /*09c0*/  MUFU.RCP R17, R14 ;  /* 0x0000000e00117308 */ /* 0x000e220000001000 */
[----:B------:R-:W-:Y:S07]  /*09d0*/  BSSY.RECONVERGENT B1, `(.L_x_149) ;  /* 0x000000c000017945 */ /* 0x000fee0003800200 */
[----:B------:R-:W2:Y:S01]  /*09e0*/  FCHK P0, R3, R14 ;  /* 0x0000000e03007302 */ /* 0x000ea20000000000 */
[----:B0-----:R-:W-:-:S04]  /*09f0*/  FFMA R0, -R14, R17, 1 ;  /* 0x3f8000000e007423 */ /* 0x001fc80000000111 */
        /* <DEDUP_REMOVED lines=8> */
[----:B-1----:R-:W-:Y:S05]  /*0a80*/  CALL.REL.NOINC `($__internal_6_$__cuda_sm3x_div_rn_noftz_f32_slowpath) ;  /* 0x0000000000987944 */ /* 0x002fea0003c00000 */
.L_x_150:
[----:B------:R-:W-:Y:S05]  /*0a90*/  BSYNC.RECONVERGENT B1 ;  /* 0x0000000000017941 */ /* 0x000fea0003800200 */
.L_x_149:
[----:B------:R-:W-:Y:S01]  /*0aa0*/  LOP3.LUT P0, RZ, R23, 0xff, RZ, 0xc0, !PT ;  /* 0x000000ff17ff7812 */ /* 0x000fe2000780c0ff */
[----:B------:R-:W-:Y:S01]  /*0ab0*/  FMUL R0, R0, 100 ;  /* 0x42c8000000007820 */ /* 0x000fe20000400000 */
[----:B------:R-:W-:Y:S01]  /*0ac0*/  FMUL R3, R25, R22 ;  /* 0x0000001619037220 */ /* 0x000fe20000400000 */
[----:B------:R-:W-:-:S03]  /*0ad0*/  IMAD.MOV.U32 R23, RZ, RZ, 0x1 ;  /* 0x00000001ff177424 */ /* 0x000fc600078e00ff */
[----:B------:R-:W-:-:S07]  /*0ae0*/  LOP3.LUT R0, R0, 0x80000000, R15, 0xb8, !PT ;  /* 0x8000000000007812 */ /* 0x000fce00078eb80f */
[----:B------:R-:W-:-:S04]  /*0af0*/  @P0 FFMA R0, R0, R24, R3 ;  /* 0x0000001800000223 */ /* 0x000fc80000000003 */
[----:B------:R-:W-:-:S07]  /*0b00*/  IMAD.MOV.U32 R22, RZ, RZ, R0 ;  /* 0x000000ffff167224 */ /* 0x000fce00078e0000 */
.L_x_145:
[----:B------:R-:W-:Y:S05]  /*0b10*/  BSYNC.RECONVERGENT B0 ;  /* 0x0000000000007941 */ /* 0x000fea0003800200 */
.L_x_144:
[----:B-1----:R-:W-:Y:S01]  /*0b20*/  IMAD.WIDE R2, R27, 0x4, R12 ;  /* 0x000000041b027825 */ /* 0x002fe200078e020c */
[----:B------:R-:W-:-:S03]  /*0b30*/  IADD3 R21, PT, PT, R21, 0x1, RZ ;  /* 0x0000000115157810 */ /* 0x000fc60007ffe0ff */
[----:B------:R-:W-:Y:S01]  /*0b40*/  VIADD R27, R27, 0x1 ;  /* 0x000000011b1b7836 */ /* 0x000fe20000000000 */
[----:B------:R0:W-:Y:S01]  /*0b50*/  STG.E desc[UR6][R2.64], R0 ;  /* 0x0000000002007986 */ /* 0x0001e2000c101906 */
[----:B------:R-:W-:-:S13]  /*0b60*/  ISETP.GE.AND P0, PT, R21, UR4, PT ;  /* 0x0000000415007c0c */ /* 0x000fda000bf06270 */
[----:B0-----:R-:W-:Y:S05]  /*0b70*/  @!P0 BRA `(.L_x_151) ;  /* 0xfffffffc00188947 */ /* 0x001fea000383ffff */
[----:B------:R-:W-:Y:S05]  /*0b80*/  EXIT ;  /* 0x000000000000794d */ /* 0x000fea0003800000 */
        .weak           $__internal_5_$__cuda_sm20_sqrt_rn_f32_slowpath
        .type           $__internal_5_$__cuda_sm20_sqrt_rn_f32_slowpath,@function
        .size           $__internal_5_$__cuda_sm20_sqrt_rn_f32_slowpath,($__internal_6_$__cuda_sm3x_div_rn_noftz_f32_slowpath - $__internal_5_$__cuda_sm20_sqrt_rn_f32_slowpath)
$__internal_5_$__cuda_sm20_sqrt_rn_f32_slowpath:
        /* <DEDUP_REMOVED lines=19> */
.L_x_152:
[----:B------:R-:W-:Y:S02]  /*0cc0*/  IMAD.MOV.U32 R0, RZ, RZ, R3 ;  /* 0x000000ffff007224 */ /* 0x000fe400078e0003 */
[----:B------:R-:W-:-:S04]  /*0cd0*/  HFMA2 R3, -RZ, RZ, 0, 0 ;  /* 0x00000000ff037431 */ /* 0x000fc800000001ff */
[----:B------:R-:W-:Y:S05]  /*0ce0*/  RET.REL.NODEC R2 `(pfe_batch_prefix_f32) ;  /* 0xfffffff002c47950 */ /* 0x000fea0003c3ffff */
        .weak           $__internal_6_$__cuda_sm3x_div_rn_noftz_f32_slowpath
        .type           $__internal_6_$__cuda_sm3x_div_rn_noftz_f32_slowpath,@function
        .size           $__internal_6_$__cuda_sm3x_div_rn_noftz_f32_slowpath,(.L_x_230 - $__internal_6_$__cuda_sm3x_div_rn_noftz_f32_slowpath)
$__internal_6_$__cuda_sm3x_div_rn_noftz_f32_slowpath:
        /* <DEDUP_REMOVED lines=34> */
.L_x_154:
        /* <DEDUP_REMOVED lines=51> */
.L_x_161:
[----:B------:R-:W-:-:S04]  /*1240*/  LOP3.LUT R0, R0, 0x80000000, RZ, 0xc0, !PT ;  /* 0x8000000000007812 */ /* 0x000fc800078ec0ff */
[----:B------:R-:W-:Y:S01]  /*1250*/  LOP3.LUT R0, R0, 0x7f800000, RZ, 0xfc, !PT ;  /* 0x7f80000000007812 */ /* 0x000fe200078efcff */
[----:B------:R-:W-:Y:S06]  /*1260*/  BRA `(.L_x_162) ;  /* 0x0000000000047947 */ /* 0x000fec0003800000 */
.L_x_160:
[----:B------:R-:W-:-:S07]  /*1270*/  LEA R0, R17, R0, 0x17 ;  /* 0x0000000011007211 */ /* 0x000fce00078eb8ff */
.L_x_162:
[----:B------:R-:W-:Y:S05]  /*1280*/  BSYNC.RECONVERGENT B3 ;  /* 0x0000000000037941 */ /* 0x000fea0003800200 */
.L_x_159:
[----:B------:R-:W-:Y:S05]  /*1290*/  BRA `(.L_x_163) ;  /* 0x0000000000207947 */ /* 0x000fea0003800000 */
.L_x_158:
[----:B------:R-:W-:-:S04]  /*12a0*/  LOP3.LUT R0, R3, 0x80000000, R0, 0x48, !PT ;  /* 0x8000000003007812 */ /* 0x000fc800078e4800 */
[----:B------:R-:W-:Y:S01]  /*12b0*/  LOP3.LUT R0, R0, 0x7f800000, RZ, 0xfc, !PT ;  /* 0x7f80000000007812 */ /* 0x000fe200078efcff */
[----:B------:R-:W-:Y:S06]  /*12c0*/  BRA `(.L_x_163) ;  /* 0x0000000000147947 */ /* 0x000fec0003800000 */
.L_x_157:
[----:B------:R-:W-:Y:S01]  /*12d0*/  LOP3.LUT R0, R3, 0x80000000, R0, 0x48, !PT ;  /* 0x8000000003007812 */ /* 0x000fe200078e4800 */
[----:B------:R-:W-:Y:S06]  /*12e0*/  BRA `(.L_x_163) ;  /* 0x00000000000c7947 */ /* 0x000fec0003800000 */
.L_x_156:
[----:B------:R-:W0:Y:S01]  /*12f0*/  MUFU.RSQ R0, -QNAN ;  /* 0xffc0000000007908 */ /* 0x000e220000001400 */
[----:B------:R-:W-:Y:S05]  /*1300*/  BRA `(.L_x_163) ;  /* 0x0000000000047947 */ /* 0x000fea0003800000 */
.L_x_155:
[----:B------:R-:W-:-:S07]  /*1310*/  FADD.FTZ R0, R0, R3 ;  /* 0x0000000300007221 */ /* 0x000fce0000010000 */
.L_x_163:
[----:B------:R-:W-:Y:S05]  /*1320*/  BSYNC.RECONVERGENT B2 ;  /* 0x0000000000027941 */ /* 0x000fea0003800200 */
.L_x_153:
[----:B------:R-:W-:-:S04]  /*1330*/  IMAD.MOV.U32 R3, RZ, RZ, 0x0 ;  /* 0x00000000ff037424 */ /* 0x000fc800078e00ff */
[----:B0-----:R-:W-:Y:S05]  /*1340*/  RET.REL.NODEC R2 `(pfe_batch_prefix_f32) ;  /* 0xffffffec022c7950 */ /* 0x001fea0003c3ffff */
.L_x_164:
        /* <DEDUP_REMOVED lines=11> */
.L_x_230:


//--------------------- .text.pfe_batch_f32       --------------------------
	.section	.text.pfe_batch_f32,"ax",@progbits
	.align	128
        .global         pfe_batch_f32
        .type           pfe_batch_f32,@function
        .size           pfe_batch_f32,(.L_x_232 - pfe_batch_f32)
        .other          pfe_batch_f32,@"STO_CUDA_ENTRY STV_DEFAULT"
pfe_batch_f32:
.text.pfe_batch_f32:
[----:B------:R-:W0:Y:S01]  /*0000*/  LDC R1, c[0x0][0x37c] ;  /* 0x0000df00ff017b82 */ /* 0x000e220000000800 */
[----:B------:R-:W1:Y:S07]  /*0010*/  S2R R0, SR_TID.X ;  /* 0x0000000000007919 */ /* 0x000e6e0000002100 */
[----:B------:R-:W1:Y:S01]  /*0020*/  S2UR UR4, SR_CTAID.X ;  /* 0x00000000000479c3 */ /* 0x000e620000002500 */
[----:B------:R-:W2:Y:S01]  /*0030*/  LDCU UR5, c[0x0][0x3a0] ;  /* 0x00007400ff0577ac */ /* 0x000ea20008000800 */
[----:B0-----:R-:W-:-:S06]  /*0040*/  VIADD R1, R1, 0xfffffc00 ;  /* 0xfffffc0001017836 */ /* 0x001fcc0000000000 */
[----:B------:R-:W1:Y:S02]  /*0050*/  LDC R9, c[0x0][0x360] ;  /* 0x0000d800ff097b82 */ /* 0x000e640000000800 */
[----:B-1----:R-:W-:-:S05]  /*0060*/  IMAD R9, R9, UR4, R0 ;  /* 0x0000000409097c24 */ /* 0x002fca000f8e0200 */
[----:B--2---:R-:W-:-:S13]  /*0070*/  ISETP.GE.AND P0, PT, R9, UR5, PT ;  /* 0x0000000509007c0c */ /* 0x004fda000bf06270 */
[----:B------:R-:W-:Y:S05]  /*0080*/  @P0 EXIT ;  /* 0x000000000000094d */ /* 0x000fea0003800000 */
[----:B------:R-:W0:Y:S01]  /*0090*/  LDC.64 R2, c[0x0][0x390] ;  /* 0x0000e400ff027b82 */ /* 0x000e220000000a00 */
[----:B------:R-:W1:Y:S01]  /*00a0*/  LDCU.64 UR6, c[0x0][0x358] ;  /* 0x00006b00ff0677ac */ /* 0x000e620008000a00 */
[----:B------:R-:W2:Y:S06]  /*00b0*/  LDCU UR8, c[0x0][0x388] ;  /* 0x00007100ff0877ac */ /* 0x000eac0008000800 */
[----:B------:R-:W3:Y:S01]  /*00c0*/  LDC.64 R4, c[0x0][0x398] ;  /* 0x0000e600ff047b82 */ /* 0x000ee20000000a00 */
[----:B0-----:R-:W-:-:S06]  /*00d0*/  IMAD.WIDE R2, R9, 0x4, R2 ;  /* 0x0000000409027825 */ /* 0x001fcc00078e0202 */
        /* <DEDUP_REMOVED lines=9> */
[----:B------:R-:W-:Y:S01]  /*0170*/  IMAD R4, R9, UR8, RZ ;  /* 0x0000000809047c24 */ /* 0x000fe2000f8e02ff */
[----:B------:R-:W1:Y:S01]  /*0180*/  LDCU UR5, c[0x0][0x38c] ;  /* 0x00007180ff0577ac */ /* 0x000e620008000800 */
[----:B0-----:R-:W-:Y:S01]  /*0190*/  VIADD R3, R2, UR4 ;  /* 0x0000000402037c36 */ /* 0x001fe20008000000 */
[----:B-1----:R-:W-:-:S04]  /*01a0*/  MOV R5, UR5 ;  /* 0x0000000500057c02 */ /* 0x002fc80008000f00 */
        /* <DEDUP_REMOVED lines=11> */
[----:B------:R-:W-:Y:S01]  /*0260*/  IMAD.MOV.U32 R17, RZ, RZ, 0x7fffffff ;  /* 0x7fffffffff117424 */ /* 0x000fe200078e00ff */
[----:B------:R-:W-:Y:S02]  /*0270*/  MOV R13, R4 ;  /* 0x00000004000d7202 */ /* 0x000fe40000000f00 */
[----:B------:R-:W-:Y:S01]  /*0280*/  IADD3 R6, PT, PT, -R15, RZ, RZ ;  /* 0x000000ff0f067210 */ /* 0x000fe20007ffe1ff */
[----:B0-----:R-:W-:-:S04]  /*0290*/  UIADD3 UR4, UP0, UPT, UR4, 0x10, URZ ;  /* 0x0000001004047890 */ /* 0x001fc8000ff1e0ff */
[----:B------:R-:W-:Y:S02]  /*02a0*/  UIADD3.X UR5, UPT, UPT, URZ, UR5, URZ, UP0, !UPT ;  /* 0x00000005ff057290 */ /* 0x000fe400087fe4ff */
[----:B------:R-:W-:-:S04]  /*02b0*/  IMAD.U32 R10, RZ, RZ, UR4 ;  /* 0x00000004ff0a7e24 */ /* 0x000fc8000f8e00ff */
[----:B------:R-:W-:-:S07]  /*02c0*/  MOV R11, UR5 ;  /* 0x00000005000b7c02 */ /* 0x000fce0008000f00 */
.L_x_169:
[C---:B0-----:R-:W-:Y:S01]  /*02d0*/  IMAD.WIDE R8, R13.reuse, 0x4, R10 ;  /* 0x000000040d087825 */ /* 0x041fe200078e020a */
[----:B------:R-:W-:-:S03]  /*02e0*/  IADD3 R13, PT, PT, R13, 0x8, RZ ;  /* 0x000000080d0d7810 */ /* 0x000fc60007ffe0ff */
[----:B------:R-:W-:Y:S01]  /*02f0*/  VIADD R6, R6, 0x8 ;  /* 0x0000000806067836 */ /* 0x000fe20000000000 */
[----:B------:R0:W-:Y:S04]  /*0300*/  STG.E desc[UR6][R8.64+-0x10], R17 ;  /* 0xfffff01108007986 */ /* 0x0001e8000c101906 */
[----:B------:R0:W-:Y:S01]  /*0310*/  STG.E desc[UR6][R8.64+-0xc], R17 ;  /* 0xfffff41108007986 */ /* 0x0001e2000c101906 */
[----:B------:R-:W-:-:S03]  /*0320*/  ISETP.NE.AND P0, PT, R6, RZ, PT ;  /* 0x000000ff0600720c */ /* 0x000fc60003f05270 */
[----:B------:R0:W-:Y:S04]  /*0330*/  STG.E desc[UR6][R8.64+-0x8], R17 ;  /* 0xfffff81108007986 */ /* 0x0001e8000c101906 */
[----:B------:R0:W-:Y:S04]  /*0340*/  STG.E desc[UR6][R8.64+-0x4], R17 ;  /* 0xfffffc1108007986 */ /* 0x0001e8000c101906 */
[----:B------:R0:W-:Y:S04]  /*0350*/  STG.E desc[UR6][R8.64], R17 ;  /* 0x0000001108007986 */ /* 0x0001e8000c101906 */
[----:B------:R0:W-:Y:S04]  /*0360*/  STG.E desc[UR6][R8.64+0x4], R17 ;  /* 0x0000041108007986 */ /* 0x0001e8000c101906 */
[----:B------:R0:W-:Y:S04]  /*0370*/  STG.E desc[UR6][R8.64+0x8], R17 ;  /* 0x0000081108007986 */ /* 0x0001e8000c101906 */
[----:B------:R0:W-:Y:S01]  /*0380*/  STG.E desc[UR6][R8.64+0xc], R17 ;  /* 0x00000c1108007986 */ /* 0x0001e2000c101906 */
[----:B------:R-:W-:Y:S05]  /*0390*/  @P0 BRA `(.L_x_169) ;  /* 0xfffffffc00cc0947 */ /* 0x000fea000383ffff */
.L_x_168:
[----:B------:R-:W-:Y:S05]  /*03a0*/  BSYNC.RECONVERGENT B1 ;  /* 0x0000000000017941 */ /* 0x000fea0003800200 */
.L_x_167:
        /* <DEDUP_REMOVED lines=8> */
[----:B------:R-:W-:Y:S01]  /*0430*/  MOV R13, 0x7fffffff ;  /* 0x7fffffff000d7802 */ /* 0x000fe20000000f00 */
[----:B------:R-:W-:Y:S02]  /*0440*/  VIADD R15, R15, 0x4 ;  /* 0x000000040f0f7836 */ /* 0x000fe40000000000 */
[----:B0-----:R-:W-:-:S05]  /*0450*/  IMAD.WIDE R8, R11, 0x4, R8 ;  /* 0x000000040b087825 */ /* 0x001fca00078e0208 */
[----:B------:R1:W-:Y:S04]  /*0460*/  STG.E desc[UR6][R8.64], R13 ;  /* 0x0000000d08007986 */ /* 0x0003e8000c101906 */
[----:B------:R1:W-:Y:S04]  /*0470*/  STG.E desc[UR6][R8.64+0x4], R13 ;  /* 0x0000040d08007986 */ /* 0x0003e8000c101906 */
[----:B------:R1:W-:Y:S04]  /*0480*/  STG.E desc[UR6][R8.64+0x8], R13 ;  /* 0x0000080d08007986 */ /* 0x0003e8000c101906 */
[----:B------:R1:W-:Y:S02]  /*0490*/  STG.E desc[UR6][R8.64+0xc], R13 ;  /* 0x00000c0d08007986 */ /* 0x0003e4000c101906 */
.L_x_171:
[----:B------:R-:W-:Y:S05]  /*04a0*/  BSYNC.RECONVERGENT B1 ;  /* 0x0000000000017941 */ /* 0x000fea0003800200 */
.L_x_170:
[----:B------:R-:W-:Y:S05]  /*04b0*/  @!P1 BRA `(.L_x_166) ;  /* 0x00000000003c9947 */ /* 0x000fea0003800000 */
[----:B------:R-:W-:Y:S02]  /*04c0*/  LOP3.LUT R0, R0, 0x1, RZ, 0xc0, !PT ;  /* 0x0000000100007812 */ /* 0x000fe400078ec0ff */
[----:B------:R-:W-:Y:S02]  /*04d0*/  ISETP.NE.AND P0, PT, R6, 0x1, PT ;  /* 0x000000010600780c */ /* 0x000fe40003f05270 */
[----:B------:R-:W-:-:S11]  /*04e0*/  ISETP.NE.U32.AND P1, PT, R0, 0x1, PT ;  /* 0x000000010000780c */ /* 0x000fd60003f25070 */
[----:B01----:R-:W0:Y:S01]  /*04f0*/  @P0 LDC.64 R8, c[0x0][0x3a8] ;  /* 0x0000ea00ff080b82 */ /* 0x003e220000000a00 */
[----:B------:R-:W-:Y:S01]  /*0500*/  @P0 IADD3 R11, PT, PT, R4, R15, RZ ;  /* 0x0000000f040b0210 */ /* 0x000fe20007ffe0ff */
[----:B------:R-:W-:Y:S02]  /*0510*/  @P0 VIADD R15, R15, 0x2 ;  /* 0x000000020f0f0836 */ /* 0x000fe40000000000 */
[----:B------:R-:W-:-:S03]  /*0520*/  @P0 IMAD.MOV.U32 R17, RZ, RZ, 0x7fffffff ;  /* 0x7fffffffff110424 */ /* 0x000fc600078e00ff */
[----:B------:R-:W-:Y:S01]  /*0530*/  @!P1 IADD3 R15, PT, PT, R4, R15, RZ ;  /* 0x0000000f040f9210 */ /* 0x000fe20007ffe0ff */
[----:B------:R-:W1:Y:S01]  /*0540*/  @!P1 LDC.64 R12, c[0x0][0x3a8] ;  /* 0x0000ea00ff0c9b82 */ /* 0x000e620000000a00 */
[----:B0-----:R-:W-:-:S05]  /*0550*/  @P0 IMAD.WIDE R10, R11, 0x4, R8 ;  /* 0x000000040b0a0825 */ /* 0x001fca00078e0208 */
[----:B------:R2:W-:Y:S01]  /*0560*/  @P0 STG.E desc[UR6][R10.64], R17 ;  /* 0x000000110a000986 */ /* 0x0005e2000c101906 */
[----:B-1----:R-:W-:Y:S01]  /*0570*/  @!P1 IMAD.WIDE R8, R15, 0x4, R12 ;  /* 0x000000040f089825 */ /* 0x002fe200078e020c */
[----:B------:R-:W-:Y:S02]  /*0580*/  @!P1 MOV R13, 0x7fffffff ;  /* 0x7fffffff000d9802 */ /* 0x000fe40000000f00 */
[----:B------:R2:W-:Y:S04]  /*0590*/  @P0 STG.E desc[UR6][R10.64+0x4], R17 ;  /* 0x000004110a000986 */ /* 0x0005e8000c101906 */
[----:B------:R2:W-:Y:S02]  /*05a0*/  @!P1 STG.E desc[UR6][R8.64], R13 ;  /* 0x0000000d08009986 */ /* 0x0005e4000c101906 */
.L_x_166:
[----:B------:R-:W-:Y:S05]  /*05b0*/  BSYNC.RECONVERGENT B0 ;  /* 0x0000000000007941 */ /* 0x000fea0003800200 */
.L_x_165:
        /* <DEDUP_REMOVED lines=15> */
[----:B------:R-:W-:Y:S01]  /*06b0*/  HFMA2 R0, -RZ, RZ, 2, 0 ;  /* 0x40000000ff007431 */ /* 0x000fe200000001ff */
[----:B------:R-:W-:-:S07]  /*06c0*/  MOV R16, 0x6e0 ;  /* 0x000006e000107802 */ /* 0x000fce0000000f00 */
[----:B------:R-:W-:Y:S05]  /*06d0*/  CALL.REL.NOINC `($__internal_8_$__cuda_sm3x_div_rn_noftz_f32_slowpath) ;  /* 0x00000014002c7944 */ /* 0x000fea0003c00000 */
[----:B------:R-:W-:-:S07]  /*06e0*/  IMAD.MOV.U32 R6, RZ, RZ, R0 ;  /* 0x000000ffff067224 */ /* 0x000fce00078e0000 */
.L_x_173:
[----:B------:R-:W-:Y:S05]  /*06f0*/  BSYNC.RECONVERGENT B0 ;  /* 0x0000000000007941 */ /* 0x000fea0003800200 */
.L_x_172:
[----:B------:R-:W0:Y:S01]  /*0700*/  LDC R17, c[0x0][0x38c] ;  /* 0x0000e300ff117b82 */ /* 0x000e220000000800 */
[----:B------:R-:W-:Y:S01]  /*0710*/  MOV R12, 0x8 ;  /* 0x00000008000c7802 */ /* 0x000fe20000000f00 */
[----:B------:R-:W-:Y:S01]  /*0720*/  IMAD.MOV.U32 R13, RZ, RZ, 0x0 ;  /* 0x00000000ff0d7424 */ /* 0x000fe200078e00ff */
[----:B------:R-:W-:Y:S01]  /*0730*/  BSSY.RECONVERGENT B0, `(.L_x_174) ;  /* 0x0000079000007945 */ /* 0x000fe20003800200 */
[----:B------:R-:W-:-:S04]  /*0740*/  IMAD.MOV.U32 R8, RZ, RZ, RZ ;  /* 0x000000ffff087224 */ /* 0x000fc800078e00ff */
[----:B------:R-:W1:Y:S01]  /*0750*/  LDC.64 R10, c[0x0][0x380] ;  /* 0x0000e000ff0a7b82 */ /* 0x000e620000000a00 */
[----:B0-----:R-:W-:-:S04]  /*0760*/  VIADDMNMX R0, R17, 0x1, R3, !PT ;  /* 0x0000000111007846 */ /* 0x001fc80007800103 */
[C---:B------:R-:W-:Y:S01]  /*0770*/  IADD3 R7, PT, PT, -R0.reuse, R17, RZ ;  /* 0x0000001100077210 */ /* 0x040fe20007ffe1ff */
[----:B------:R-:W-:-:S03]  /*0780*/  IMAD.IADD R0, R0, 0x1, -R17 ;  /* 0x0000000100007824 */ /* 0x000fc600078e0a11 */
[----:B------:R-:W-:Y:S01]  /*0790*/  ISETP.GT.U32.AND P0, PT, R7, -0x4, PT ;  /* 0xfffffffc0700780c */ /* 0x000fe20003f04070 */
[----:B------:R-:W-:Y:S02]  /*07a0*/  HFMA2 R7, -RZ, RZ, 0, 0 ;  /* 0x00000000ff077431 */ /* 0x000fe400000001ff */
[----:B-1----:R-:W-:Y:S01]  /*07b0*/  IMAD.WIDE.U32 R12, R10, 0x1, R12 ;  /* 0x000000010a0c7825 */ /* 0x002fe200078e000c */
[----:B------:R-:W-:-:S09]  /*07c0*/  LOP3.LUT R9, R0, 0x3, RZ, 0xc0, !PT ;  /* 0x0000000300097812 */ /* 0x000fd200078ec0ff */
[----:B------:R-:W-:Y:S05]  /*07d0*/  @P0 BRA `(.L_x_175) ;  /* 0x0000000400b80947 */ /* 0x000fea0003800000 */
[----:B------:R-:W0:Y:S02]  /*07e0*/  LDC.64 R14, c[0x0][0x380] ;  /* 0x0000e000ff0e7b82 */ /* 0x000e240000000a00 */
[----:B0-----:R-:W-:-:S05]  /*07f0*/  IMAD.WIDE R14, R17, 0x4, R14 ;  /* 0x00000004110e7825 */ /* 0x001fca00078e020e */
[----:B------:R0:W5:Y:S01]  /*0800*/  LDG.E.CONSTANT R21, desc[UR6][R14.64] ;  /* 0x000000060e157981 */ /* 0x000162000c1e9900 */
[----:B------:R-:W-:Y:S01]  /*0810*/  LOP3.LUT R10, R0, 0xfffffffc, RZ, 0xc0, !PT ;  /* 0xfffffffc000a7812 */ /* 0x000fe200078ec0ff */
[----:B------:R-:W-:Y:S01]  /*0820*/  IMAD.MOV.U32 R7, RZ, RZ, RZ ;  /* 0x000000ffff077224 */ /* 0x000fe200078e00ff */
[----:B------:R-:W-:Y:S02]  /*0830*/  IADD3 R11, PT, PT, R13, R11, RZ ;  /* 0x0000000b0d0b7210 */ /* 0x000fe40007ffe0ff */
[----:B------:R-:W-:Y:S01]  /*0840*/  MOV R8, RZ ;  /* 0x000000ff00087202 */ /* 0x000fe20000000f00 */
[----:B------:R-:W-:-:S07]  /*0850*/  IMAD.MOV R10, RZ, RZ, -R10 ;  /* 0x000000ffff0a7224 */ /* 0x000fce00078e0a0a */
.L_x_188:
[----:B0-----:R-:W-:Y:S01]  /*0860*/  MOV R14, R12 ;  /* 0x0000000c000e7202 */ /* 0x001fe20000000f00 */
[----:B------:R-:W-:-:S04]  /*0870*/  IMAD.MOV.U32 R15, RZ, RZ, R11 ;  /* 0x000000ffff0f7224 */ /* 0x000fc800078e000b */
[----:B------:R-:W-:-:S05]  /*0880*/  IMAD.WIDE R14, R5, 0x4, R14 ;  /* 0x00000004050e7825 */ /* 0x000fca00078e020e */
[----:B------:R-:W2:Y:S01]  /*0890*/  LDG.E.CONSTANT R18, desc[UR6][R14.64+-0x4] ;  /* 0xfffffc060e127981 */ /* 0x000ea2000c1e9900 */
[----:B------:R-:W-:Y:S01]  /*08a0*/  BSSY.RECONVERGENT B1, `(.L_x_176) ;  /* 0x0000011000017945 */ /* 0x000fe20003800200 */
[----:B------:R-:W-:Y:S01]  /*08b0*/  ISETP.GT.U32.AND P2, PT, R2, 0x100, PT ;  /* 0x000001000200780c */ /* 0x000fe20003f44070 */
[----:B--2--5:R-:W-:-:S04]  /*08c0*/  FADD R21, R18, -R21 ;  /* 0x8000001512157221 */ /* 0x024fc80000000000 */
[----:B------:R-:W-:-:S04]  /*08d0*/  FFMA R17, R21, R21, 1 ;  /* 0x3f80000015117423 */ /* 0x000fc80000000015 */
[----:B------:R0:W1:Y:S01]  /*08e0*/  MUFU.RSQ R16, R17 ;  /* 0x0000001100107308 */ /* 0x0000620000001400 */
[----:B------:R-:W-:-:S04]  /*08f0*/  IADD3 R0, PT, PT, R17, -0xd000000, RZ ;  /* 0xf300000011007810 */ /* 0x000fc80007ffe0ff */
[----:B------:R-:W-:-:S13]  /*0900*/  ISETP.GT.U32.AND P0, PT, R0, 0x727fffff, PT ;  /* 0x727fffff0000780c */ /* 0x000fda0003f04070 */
[----:B01----:R-:W-:Y:S05]  /*0910*/  @!P0 BRA `(.L_x_177) ;  /* 0x0000000000148947 */ /* 0x003fea0003800000 */
[----:B------:R-:W-:Y:S01]  /*0920*/  IMAD.MOV.U32 R0, RZ, RZ, R17 ;  /* 0x000000ffff007224 */ /* 0x000fe200078e0011 */
[----:B------:R-:W-:-:S07]  /*0930*/  MOV R16, 0x950 ;  /* 0x0000095000107802 */ /* 0x000fce0000000f00 */
[----:B------:R-:W-:Y:S05]  /*0940*/  CALL.REL.NOINC `($__internal_7_$__cuda_sm20_sqrt_rn_f32_slowpath) ;  /* 0x00000010003c7944 */ /* 0x000fea0003c00000 */
[----:B------:R-:W-:Y:S01]  /*0950*/  MOV R20, R23 ;  /* 0x0000001700147202 */ /* 0x000fe20000000f00 */
[----:B------:R-:W-:Y:S06]  /*0960*/  BRA `(.L_x_178) ;  /* 0x0000000000107947 */ /* 0x000fec0003800000 */
.L_x_177:
[----:B------:R-:W-:Y:S01]  /*0970*/  FMUL.FTZ R20, R17, R16 ;  /* 0x0000001011147220 */ /* 0x000fe20000410000 */
[----:B------:R-:W-:-:S03]  /*0980*/  FMUL.FTZ R0, R16, 0.5 ;  /* 0x3f00000010007820 */ /* 0x000fc60000410000 */
[----:B------:R-:W-:-:S04]  /*0990*/  FFMA R17, -R20, R20, R17 ;  /* 0x0000001414117223 */ /* 0x000fc80000000111 */
[----:B------:R-:W-:-:S07]  /*09a0*/  FFMA R20, R17, R0, R20 ;  /* 0x0000000011147223 */ /* 0x000fce0000000014 */
.L_x_178:
[----:B------:R-:W-:Y:S05]  /*09b0*/  BSYNC.RECONVERGENT B1 ;  /* 0x0000000000017941 */ /* 0x000fea0003800200 */
.L_x_176:
[----:B------:R-:W2:Y:S01]  /*09c0*/  LDG.E.CONSTANT R21, desc[UR6][R14.64] ;  /* 0x000000060e157981 */ /* 0x000ea2000c1e9900 */
[----:B------:R-:W-:Y:S01]  /*09d0*/  @!P2 IMAD R17, R8, 0x4, R1 ;  /* 0x000000040811a824 */ /* 0x000fe200078e0201 */
[----:B------:R-:W-:Y:S01]  /*09e0*/  BSSY.RECONVERGENT B1, `(.L_x_179) ;  /* 0x0000014000017945 */ /* 0x000fe20003800200 */
[----:B------:R-:W-:-:S03]  /*09f0*/  ISETP.GT.U32.AND P0, PT, R2, 0x100, PT ;  /* 0x000001000200780c */ /* 0x000fc60003f04070 */
[----:B------:R0:W-:Y:S01]  /*0a00*/  @!P2 STL [R17], R20 ;  /* 0x000000141100a387 */ /* 0x0001e20000100800 */
[----:B--2---:R-:W-:-:S04]  /*0a10*/  FADD R18, -R18, R21 ;  /* 0x0000001512127221 */ /* 0x004fc80000000100 */
[----:B------:R-:W-:-:S04]  /*0a20*/  FFMA R18, R18, R18, 1 ;  /* 0x3f80000012127423 */ /* 0x000fc80000000012 */
[----:B------:R0:W1:Y:S01]  /*0a30*/  MUFU.RSQ R23, R18 ;  /* 0x0000001200177308 */ /* 0x0000620000001400 */
[----:B------:R-:W-:-:S04]  /*0a40*/  IADD3 R0, PT, PT, R18, -0xd000000, RZ ;  /* 0xf300000012007810 */ /* 0x000fc80007ffe0ff */
[----:B------:R-:W-:Y:S01]  /*0a50*/  ISETP.GT.U32.AND P1, PT, R0, 0x727fffff, PT ;  /* 0x727fffff0000780c */ /* 0x000fe20003f24070 */
[----:B------:R-:W-:-:S05]  /*0a60*/  @!P2 VIADD R0, R8, 0x1 ;  /* 0x000000010800a836 */ /* 0x000fca0000000000 */
[----:B------:R-:W-:-:S07]  /*0a70*/  @!P2 MOV R8, R0 ;  /* 0x000000000008a202 */ /* 0x000fce0000000f00 */
[----:B01----:R-:W-:Y:S05]  /*0a80*/  @!P1 BRA `(.L_x_180) ;  /* 0x0000000000149947 */ /* 0x003fea0003800000 */
[----:B------:R-:W-:Y:S01]  /*0a90*/  IMAD.MOV.U32 R0, RZ, RZ, R18 ;  /* 0x000000ffff007224 */ /* 0x000fe200078e0012 */
[----:B------:R-:W-:-:S07]  /*0aa0*/  MOV R16, 0xac0 ;  /* 0x00000ac000107802 */ /* 0x000fce0000000f00 */
[----:B------:R-:W-:Y:S05]  /*0ab0*/  CALL.REL.NOINC `($__internal_7_$__cuda_sm20_sqrt_rn_f32_slowpath) ;  /* 0x0000000c00e07944 */ /* 0x000fea0003c00000 */
[----:B------:R-:W-:Y:S01]  /*0ac0*/  MOV R19, R23 ;  /* 0x0000001700137202 */ /* 0x000fe20000000f00 */
[----:B------:R-:W-:Y:S06]  /*0ad0*/  BRA `(.L_x_181) ;  /* 0x0000000000107947 */ /* 0x000fec0003800000 */
.L_x_180:
[----:B------:R-:W-:Y:S01]  /*0ae0*/  FMUL.FTZ R19, R18, R23 ;  /* 0x0000001712137220 */ /* 0x000fe20000410000 */
[----:B------:R-:W-:-:S03]  /*0af0*/  FMUL.FTZ R16, R23, 0.5 ;  /* 0x3f00000017107820 */ /* 0x000fc60000410000 */
[----:B------:R-:W-:-:S04]  /*0b00*/  FFMA R0, -R19, R19, R18 ;  /* 0x0000001313007223 */ /* 0x000fc80000000112 */
[----:B------:R-:W-:-:S07]  /*0b10*/  FFMA R19, R0, R16, R19 ;  /* 0x0000001000137223 */ /* 0x000fce0000000013 */
.L_x_181:
[----:B------:R-:W-:Y:S05]  /*0b20*/  BSYNC.RECONVERGENT B1 ;  /* 0x0000000000017941 */ /* 0x000fea0003800200 */
.L_x_179:
[----:B------:R-:W2:Y:S01]  /*0b30*/  LDG.E.CONSTANT R18, desc[UR6][R14.64+0x4] ;  /* 0x000004060e127981 */ /* 0x000ea2000c1e9900 */
[----:B------:R-:W-:Y:S01]  /*0b40*/  @!P0 IMAD R16, R8, 0x4, R1 ;  /* 0x0000000408108824 */ /* 0x000fe200078e0201 */
[----:B------:R-:W-:Y:S01]  /*0b50*/  BSSY.RECONVERGENT B1, `(.L_x_182) ;  /* 0x0000015000017945 */ /* 0x000fe20003800200 */
[----:B------:R-:W-:Y:S01]  /*0b60*/  ISETP.GT.U32.AND P2, PT, R2, 0x100, PT ;  /* 0x000001000200780c */ /* 0x000fe20003f44070 */
[----:B------:R-:W-:Y:S02]  /*0b70*/  FADD R20, R20, R7 ;  /* 0x0000000714147221 */ /* 0x000fe40000000000 */
        /* <DEDUP_REMOVED lines=14> */
.L_x_183:
[----:B------:R-:W-:Y:S01]  /*0c60*/  FMUL.FTZ R7, R22, R17 ;  /* 0x0000001116077220 */ /* 0x000fe20000410000 */
[----:B------:R-:W-:-:S03]  /*0c70*/  FMUL.FTZ R16, R17, 0.5 ;  /* 0x3f00000011107820 */ /* 0x000fc60000410000 */
[----:B------:R-:W-:-:S04]  /*0c80*/  FFMA R0, -R7, R7, R22 ;  /* 0x0000000707007223 */ /* 0x000fc80000000116 */
[----:B------:R-:W-:-:S07]  /*0c90*/  FFMA R7, R0, R16, R7 ;  /* 0x0000001000077223 */ /* 0x000fce0000000007 */
.L_x_184:
[----:B------:R-:W-:Y:S05]  /*0ca0*/  BSYNC.RECONVERGENT B1 ;  /* 0x0000000000017941 */ /* 0x000fea0003800200 */
.L_x_182:
        /* <DEDUP_REMOVED lines=17> */
[----:B------:R-:W-:Y:S05]  /*0dc0*/  BRA `(.L_x_187) ;  /* 0x0000000000107947 */ /* 0x000fea0003800000 */
.L_x_186:
[----:B------:R-:W-:Y:S01]  /*0dd0*/  FMUL.FTZ R23, R18, R17 ;  /* 0x0000001112177220 */ /* 0x000fe20000410000 */
[----:B------:R-:W-:-:S03]  /*0de0*/  FMUL.FTZ R14, R17, 0.5 ;  /* 0x3f000000110e7820 */ /* 0x000fc60000410000 */
[----:B------:R-:W-:-:S04]  /*0df0*/  FFMA R0, -R23, R23, R18 ;  /* 0x0000001717007223 */ /* 0x000fc80000000112 */
[----:B------:R-:W-:-:S07]  /*0e00*/  FFMA R23, R0, R14, R23 ;  /* 0x0000000e00177223 */ /* 0x000fce0000000017 */
.L_x_187:
[----:B------:R-:W-:Y:S05]  /*0e10*/  BSYNC.RECONVERGENT B1 ;  /* 0x0000000000017941 */ /* 0x000fea0003800200 */
.L_x_185:
[----:B------:R-:W-:Y:S01]  /*0e20*/  @!P0 LEA R14, R8, R1, 0x2 ;  /* 0x00000001080e8211 */ /* 0x000fe200078e10ff */
[----:B------:R-:W-:Y:S01]  /*0e30*/  VIADD R10, R10, 0x4 ;  /* 0x000000040a0a7836 */ /* 0x000fe20000000000 */
[----:B------:R-:W-:Y:S01]  /*0e40*/  @!P0 IADD3 R0, PT, PT, R8, 0x1, RZ ;  /* 0x0000000108008810 */ /* 0x000fe20007ffe0ff */
[----:B------:R-:W-:Y:S01]  /*0e50*/  FADD R20, R20, R7 ;  /* 0x0000000714147221 */ /* 0x000fe20000000000 */
[----:B------:R-:W-:Y:S01]  /*0e60*/  IADD3 R5, PT, PT, R5, 0x4, RZ ;  /* 0x0000000405057810 */ /* 0x000fe20007ffe0ff */
[----:B------:R1:W-:Y:S01]  /*0e70*/  @!P0 STL [R14], R23 ;  /* 0x000000170e008387 */ /* 0x0003e20000100800 */
[----:B------:R-:W-:Y:S01]  /*0e80*/  ISETP.NE.AND P1, PT, R10, RZ, PT ;  /* 0x000000ff0a00720c */ /* 0x000fe20003f25270 */
[----:B------:R-:W-:Y:S01]  /*0e90*/  FADD R7, R20, R23 ;  /* 0x0000001714077221 */ /* 0x000fe20000000000 */
[----:B------:R-:W-:-:S11]  /*0ea0*/  @!P0 IMAD.MOV.U32 R8, RZ, RZ, R0 ;  /* 0x000000ffff088224 */ /* 0x000fd600078e0000 */
[----:B-1----:R-:W-:Y:S05]  /*0eb0*/  @P1 BRA `(.L_x_188) ;  /* 0xfffffff800681947 */ /* 0x002fea000383ffff */
.L_x_175:
[----:B------:R-:W-:Y:S05]  /*0ec0*/  BSYNC.RECONVERGENT B0 ;  /* 0x0000000000007941 */ /* 0x000fea0003800200 */
.L_x_174:
[----:B------:R-:W-:Y:S01]  /*0ed0*/  ISETP.NE.AND P0, PT, R9, RZ, PT ;  /* 0x000000ff0900720c */ /* 0x000fe20003f05270 */
[----:B------:R-:W-:-:S12]  /*0ee0*/  BSSY.RECONVERGENT B0, `(.L_x_189) ;  /* 0x0000026000007945 */ /* 0x000fd80003800200 */
[----:B------:R-:W-:Y:S05]  /*0ef0*/  @!P0 BRA `(.L_x_190) ;  /* 0x0000000000908947 */ /* 0x000fea0003800000 */
[----:B------:R-:W0:Y:S08]  /*0f00*/  LDC.64 R12, c[0x0][0x380] ;  /* 0x0000e000ff0c7b82 */ /* 0x000e300000000a00 */
[----:B------:R-:W1:Y:S01]  /*0f10*/  LDC.64 R10, c[0x0][0x380] ;  /* 0x0000e000ff0a7b82 */ /* 0x000e620000000a00 */
[----:B0-----:R-:W-:-:S05]  /*0f20*/  IMAD.WIDE R12, R5, 0x4, R12 ;  /* 0x00000004050c7825 */ /* 0x001fca00078e020c */
[----:B------:R0:W5:Y:S01]  /*0f30*/  LDG.E.CONSTANT R15, desc[UR6][R12.64] ;  /* 0x000000060c0f7981 */ /* 0x000162000c1e9900 */
[----:B------:R-:W-:Y:S01]  /*0f40*/  IMAD.MOV R9, RZ, RZ, -R9 ;  /* 0x000000ffff097224 */ /* 0x000fe200078e0a09 */
[----:B-1----:R-:W-:-:S04]  /*0f50*/  IADD3 R10, P0, PT, R10, 0x4, RZ ;  /* 0x000000040a0a7810 */ /* 0x002fc80007f1e0ff */
[----:B------:R-:W-:-:S09]  /*0f60*/  IADD3.X R11, PT, PT, RZ, R11, RZ, P0, !PT ;  /* 0x0000000bff0b7210 */ /* 0x000fd200007fe4ff */
.L_x_194:
[----:B0-----:R-:W-:-:S06]  /*0f70*/  IMAD.WIDE R12, R5, 0x4, R10 ;  /* 0x00000004050c7825 */ /* 0x001fcc00078e020a */
[----:B------:R-:W2:Y:S01]  /*0f80*/  LDG.E.CONSTANT R12, desc[UR6][R12.64] ;  /* 0x000000060c0c7981 */ /* 0x000ea2000c1e9900 */
[----:B------:R-:W-:Y:S01]  /*0f90*/  IADD3 R9, PT, PT, R9, 0x1, RZ ;  /* 0x0000000109097810 */ /* 0x000fe20007ffe0ff */
[----:B------:R-:W-:Y:S01]  /*0fa0*/  BSSY.RECONVERGENT B1, `(.L_x_191) ;  /* 0x0000011000017945 */ /* 0x000fe20003800200 */
[----:B------:R-:W-:Y:S02]  /*0fb0*/  ISETP.GT.U32.AND P0, PT, R2, 0x100, PT ;  /* 0x000001000200780c */ /* 0x000fe40003f04070 */
[----:B------:R-:W-:Y:S01]  /*0fc0*/  ISETP.NE.AND P2, PT, R9, RZ, PT ;  /* 0x000000ff0900720c */ /* 0x000fe20003f45270 */
[----:B--2--5:R-:W-:-:S04]  /*0fd0*/  FADD R0, R12, -R15 ;  /* 0x8000000f0c007221 */ /* 0x024fc80000000000 */
[----:B-1----:R-:W-:-:S04]  /*0fe0*/  FFMA R14, R0, R0, 1 ;  /* 0x3f800000000e7423 */ /* 0x002fc80000000000 */
[----:B------:R-:W-:Y:S01]  /*0ff0*/  VIADD R0, R14, 0xf3000000 ;  /* 0xf30000000e007836 */ /* 0x000fe20000000000 */
[----:B------:R0:W1:Y:S04]  /*1000*/  MUFU.RSQ R15, R14 ;  /* 0x0000000e000f7308 */ /* 0x0000680000001400 */
[----:B------:R-:W-:-:S13]  /*1010*/  ISETP.GT.U32.AND P1, PT, R0, 0x727fffff, PT ;  /* 0x727fffff0000780c */ /* 0x000fda0003f24070 */
[----:B01----:R-:W-:Y:S05]  /*1020*/  @!P1 BRA `(.L_x_192) ;  /* 0x0000000000109947 */ /* 0x003fea0003800000 */
[----:B------:R-:W-:Y:S01]  /*1030*/  IMAD.MOV.U32 R0, RZ, RZ, R14 ;  /* 0x000000ffff007224 */ /* 0x000fe200078e000e */
[----:B------:R-:W-:-:S07]  /*1040*/  MOV R16, 0x1060 ;  /* 0x0000106000107802 */ /* 0x000fce0000000f00 */
[----:B------:R-:W-:Y:S05]  /*1050*/  CALL.REL.NOINC `($__internal_7_$__cuda_sm20_sqrt_rn_f32_slowpath) ;  /* 0x0000000800787944 */ /* 0x000fea0003c00000 */
[----:B------:R-:W-:Y:S05]  /*1060*/  BRA `(.L_x_193) ;  /* 0x0000000000107947 */ /* 0x000fea0003800000 */
.L_x_192:
[----:B------:R-:W-:Y:S01]  /*1070*/  FMUL.FTZ R23, R14, R15 ;  /* 0x0000000f0e177220 */ /* 0x000fe20000410000 */
[----:B------:R-:W-:-:S03]  /*1080*/  FMUL.FTZ R13, R15, 0.5 ;  /* 0x3f0000000f0d7820 */ /* 0x000fc60000410000 */
[----:B------:R-:W-:-:S04]  /*1090*/  FFMA R0, -R23, R23, R14 ;  /* 0x0000001717007223 */ /* 0x000fc8000000010e */
[----:B------:R-:W-:-:S07]  /*10a0*/  FFMA R23, R0, R13, R23 ;  /* 0x0000000d00177223 */ /* 0x000fce0000000017 */
.L_x_193:
[----:B------:R-:W-:Y:S05]  /*10b0*/  BSYNC.RECONVERGENT B1 ;  /* 0x0000000000017941 */ /* 0x000fea0003800200 */
.L_x_191:
[C---:B------:R-:W-:Y:S01]  /*10c0*/  @!P0 LEA R14, R8.reuse, R1, 0x2 ;  /* 0x00000001080e8211 */ /* 0x040fe200078e10ff */
[----:B------:R-:W-:Y:S02]  /*10d0*/  @!P0 VIADD R0, R8, 0x1 ;  /* 0x0000000108008836 */ /* 0x000fe40000000000 */
[----:B------:R-:W-:Y:S01]  /*10e0*/  FADD R7, R23, R7 ;  /* 0x0000000717077221 */ /* 0x000fe20000000000 */
[----:B------:R-:W-:Y:S01]  /*10f0*/  VIADD R5, R5, 0x1 ;  /* 0x0000000105057836 */ /* 0x000fe20000000000 */
[----:B------:R-:W-:Y:S01]  /*1100*/  MOV R15, R12 ;  /* 0x0000000c000f7202 */ /* 0x000fe20000000f00 */
[----:B------:R1:W-:Y:S01]  /*1110*/  @!P0 STL [R14], R23 ;  /* 0x000000170e008387 */ /* 0x0003e20000100800 */
[----:B------:R-:W-:Y:S01]  /*1120*/  @!P0 MOV R8, R0 ;  /* 0x0000000000088202 */ /* 0x000fe20000000f00 */
[----:B------:R-:W-:Y:S06]  /*1130*/  @P2 BRA `(.L_x_194) ;  /* 0xfffffffc008c2947 */ /* 0x000fec000383ffff */
.L_x_190:
[----:B------:R-:W-:Y:S05]  /*1140*/  BSYNC.RECONVERGENT B0 ;  /* 0x0000000000007941 */ /* 0x000fea0003800200 */
.L_x_189:
[----:B------:R-:W0:Y:S01]  /*1150*/  LDC.64 R10, c[0x0][0x380] ;  /* 0x0000e000ff0a7b82 */ /* 0x000e220000000a00 */
[----:B------:R-:W2:Y:S01]  /*1160*/  LDCU.64 UR8, c[0x0][0x380] ;  /* 0x00007000ff0877ac */ /* 0x000ea20008000a00 */
[C---:B------:R-:W-:Y:S01]  /*1170*/  IMAD.WIDE R8, R2.reuse, 0x4, RZ ;  /* 0x0000000402087825 */ /* 0x040fe200078e02ff */
[----:B------:R-:W1:Y:S03]  /*1180*/  LDCU UR4, c[0x0][0x388] ;  /* 0x00007100ff0477ac */ /* 0x000e660008000800 */
[----:B------:R-:W-:Y:S01]  /*1190*/  IMAD.WIDE.U32 R12, R2, 0x4, -R8 ;  /* 0x00000004020c7825 */ /* 0x000fe200078e0808 */
[----:B--2---:R-:W-:Y:S02]  /*11a0*/  IADD3 R20, P1, PT, -R8, UR8, RZ ;  /* 0x0000000808147c10 */ /* 0x004fe4000ff3e1ff */
[----:B------:R-:W-:Y:S02]  /*11b0*/  IADD3 R8, P0, PT, R12, UR8, RZ ;  /* 0x000000080c087c10 */ /* 0x000fe4000ff1e0ff */
[----:B------:R-:W-:Y:S01]  /*11c0*/  IADD3.X R21, PT, PT, ~R9, UR9, RZ, P1, !PT ;  /* 0x0000000909157c10 */ /* 0x000fe20008ffe5ff */
[----:B0-----:R-:W-:Y:S01]  /*11d0*/  IMAD.WIDE R10, R3, 0x4, R10 ;  /* 0x00000004030a7825 */ /* 0x001fe200078e020a */
[----:B------:R-:W-:-:S02]  /*11e0*/  IADD3.X R9, PT, PT, R13, UR9, RZ, P0, !PT ;  /* 0x000000090d097c10 */ /* 0x000fc400087fe4ff */
[----:B------:R-:W-:Y:S01]  /*11f0*/  I2FP.F32.U32 R13, R2 ;  /* 0x00000002000d7245 */ /* 0x000fe20000201000 */
[----:B------:R-:W-:Y:S01]  /*1200*/  HFMA2 R12, -RZ, RZ, 0, 0 ;  /* 0x00000000ff0c7431 */ /* 0x000fe200000001ff */
[----:B------:R0:W5:Y:S01]  /*1210*/  LDG.E.CONSTANT R5, desc[UR6][R10.64] ;  /* 0x000000060a057981 */ /* 0x000162000c1e9900 */
[----:B------:R-:W-:Y:S01]  /*1220*/  PLOP3.LUT P0, PT, PT, PT, PT, 0x80, 0x8 ;  /* 0x000000000008781c */ /* 0x000fe20003f0f070 */
[----:B------:R-:W-:Y:S02]  /*1230*/  IMAD.IADD R4, R4, 0x1, R3 ;  /* 0x0000000104047824 */ /* 0x000fe400078e0203 */
[----:B------:R-:W-:Y:S01]  /*1240*/  FMUL R13, R13, R13 ;  /* 0x0000000d0d0d7220 */ /* 0x000fe20000400000 */
[----:B-1----:R-:W-:Y:S01]  /*1250*/  IADD3 R14, PT, PT, R3, -UR4, RZ ;  /* 0x80000004030e7c10 */ /* 0x002fe2000fffe0ff */
[----:B0-----:R-:W-:Y:S01]  /*1260*/  FADD R10, -R6, 1 ;  /* 0x3f800000060a7421 */ /* 0x001fe20000000100 */
[----:B------:R-:W-:-:S07]  /*1270*/  IMAD.MOV.U32 R11, RZ, RZ, RZ ;  /* 0x000000ffff0b7224 */ /* 0x000fce00078e00ff */
.L_x_210:
[----:B------:R-:W-:-:S05]  /*1280*/  IMAD.WIDE R28, R3, 0x4, R20 ;  /* 0x00000004031c7825 */ /* 0x000fca00078e0214 */
[----:B------:R-:W2:Y:S01]  /*1290*/  LDG.E.CONSTANT R18, desc[UR6][R28.64] ;  /* 0x000000061c127981 */ /* 0x000ea2000c1e9900 */
[----:B------:R-:W-:Y:S01]  /*12a0*/  FSETP.GT.AND P1, PT, R7, RZ, PT ;  /* 0x000000ff0700720b */ /* 0x000fe20003f24000 */
[----:B------:R-:W-:Y:S01]  /*12b0*/  BSSY.RECONVERGENT B0, `(.L_x_195) ;  /* 0x0000021000007945 */ /* 0x000fe20003800200 */
[----:B------:R-:W-:Y:S02]  /*12c0*/  IMAD.MOV.U32 R15, RZ, RZ, RZ ;  /* 0x000000ffff0f7224 */ /* 0x000fe400078e00ff */
[----:B--2--5:R-:W-:-:S09]  /*12d0*/  FADD R18, -R18, R5 ;  /* 0x0000000512127221 */ /* 0x024fd20000000100 */
[----:B------:R-:W-:Y:S05]  /*12e0*/  @!P1 BRA `(.L_x_196) ;  /* 0x0000000000749947 */ /* 0x000fea0003800000 */
[----:B------:R-:W-:Y:S01]  /*12f0*/  FFMA R0, R18, R18, R13 ;  /* 0x0000001212007223 */ /* 0x000fe2000000000d */
[----:B------:R-:W-:Y:S03]  /*1300*/  BSSY.RECONVERGENT B1, `(.L_x_197) ;  /* 0x000000c000017945 */ /* 0x000fe60003800200 */
[----:B------:R0:W1:Y:S01]  /*1310*/  MUFU.RSQ R15, R0 ;  /* 0x00000000000f7308 */ /* 0x0000620000001400 */
[----:B------:R-:W-:-:S04]  /*1320*/  IADD3 R16, PT, PT, R0, -0xd000000, RZ ;  /* 0xf300000000107810 */ /* 0x000fc80007ffe0ff */
[----:B------:R-:W-:-:S13]  /*1330*/  ISETP.GT.U32.AND P1, PT, R16, 0x727fffff, PT ;  /* 0x727fffff1000780c */ /* 0x000fda0003f24070 */
[----:B01----:R-:W-:Y:S05]  /*1340*/  @!P1 BRA `(.L_x_198) ;  /* 0x00000000000c9947 */ /* 0x003fea0003800000 */
[----:B------:R-:W-:-:S07]  /*1350*/  MOV R16, 0x1370 ;  /* 0x0000137000107802 */ /* 0x000fce0000000f00 */
[----:B------:R-:W-:Y:S05]  /*1360*/  CALL.REL.NOINC `($__internal_7_$__cuda_sm20_sqrt_rn_f32_slowpath) ;  /* 0x0000000400b47944 */ /* 0x000fea0003c00000 */
[----:B------:R-:W-:Y:S05]  /*1370*/  BRA `(.L_x_199) ;  /* 0x0000000000107947 */ /* 0x000fea0003800000 */
.L_x_198:
[----:B------:R-:W-:Y:S01]  /*1380*/  FMUL.FTZ R23, R0, R15 ;  /* 0x0000000f00177220 */ /* 0x000fe20000410000 */
[----:B------:R-:W-:-:S03]  /*1390*/  FMUL.FTZ R15, R15, 0.5 ;  /* 0x3f0000000f0f7820 */ /* 0x000fc60000410000 */
[----:B------:R-:W-:-:S04]  /*13a0*/  FFMA R0, -R23, R23, R0 ;  /* 0x0000001717007223 */ /* 0x000fc80000000100 */
[----:B------:R-:W-:-:S07]  /*13b0*/  FFMA R23, R0, R15, R23 ;  /* 0x0000000f00177223 */ /* 0x000fce0000000017 */
.L_x_199:
[----:B------:R-:W-:Y:S05]  /*13c0*/  BSYNC.RECONVERGENT B1 ;  /* 0x0000000000017941 */ /* 0x000fea0003800200 */
.L_x_197:
[----:B------:R-:W0:Y:S01]  /*13d0*/  MUFU.RCP R0, R7 ;  /* 0x0000000700007308 */ /* 0x000e220000001000 */
[----:B------:R-:W-:Y:S07]  /*13e0*/  BSSY.RECONVERGENT B1, `(.L_x_200) ;  /* 0x000000c000017945 */ /* 0x000fee0003800200 */
[----:B------:R-:W1:Y:S01]  /*13f0*/  FCHK P1, R23, R7 ;  /* 0x0000000717007302 */ /* 0x000e620000020000 */
[----:B0-----:R-:W-:-:S04]  /*1400*/  FFMA R15, R0, -R7, 1 ;  /* 0x3f800000000f7423 */ /* 0x001fc80000000807 */
[----:B------:R-:W-:-:S04]  /*1410*/  FFMA R0, R0, R15, R0 ;  /* 0x0000000f00007223 */ /* 0x000fc80000000000 */
[----:B------:R-:W-:-:S04]  /*1420*/  FFMA R16, R0, R23, RZ ;  /* 0x0000001700107223 */ /* 0x000fc800000000ff */
[----:B------:R-:W-:-:S04]  /*1430*/  FFMA R15, R16, -R7, R23 ;  /* 0x80000007100f7223 */ /* 0x000fc80000000017 */
[----:B------:R-:W-:Y:S01]  /*1440*/  FFMA R15, R0, R15, R16 ;  /* 0x0000000f000f7223 */ /* 0x000fe20000000010 */
[----:B-1----:R-:W-:Y:S06]  /*1450*/  @!P1 BRA `(.L_x_201) ;  /* 0x0000000000109947 */ /* 0x002fec0003800000 */
[----:B------:R-:W-:Y:S01]  /*1460*/  IMAD.MOV.U32 R0, RZ, RZ, R23 ;  /* 0x000000ffff007224 */ /* 0x000fe200078e0017 */
[----:B------:R-:W-:-:S07]  /*1470*/  MOV R16, 0x1490 ;  /* 0x0000149000107802 */ /* 0x000fce0000000f00 */
[----:B------:R-:W-:Y:S05]  /*1480*/  CALL.REL.NOINC `($__internal_8_$__cuda_sm3x_div_rn_noftz_f32_slowpath) ;  /* 0x0000000400c07944 */ /* 0x000fea0003c00000 */
[----:B------:R-:W-:-:S07]  /*1490*/  MOV R15, R0 ;  /* 0x00000000000f7202 */ /* 0x000fce0000000f00 */
.L_x_201:
[----:B------:R-:W-:Y:S05]  /*14a0*/  BSYNC.RECONVERGENT B1 ;  /* 0x0000000000017941 */ /* 0x000fea0003800200 */
.L_x_200:
[----:B------:R-:W-:-:S07]  /*14b0*/  FMUL R15, R15, 100 ;  /* 0x42c800000f0f7820 */ /* 0x000fce0000400000 */
.L_x_196:
[----:B------:R-:W-:Y:S05]  /*14c0*/  BSYNC.RECONVERGENT B0 ;  /* 0x0000000000007941 */ /* 0x000fea0003800200 */
.L_x_195:
[----:B------:R-:W0:Y:S01]  /*14d0*/  LDC.64 R16, c[0x0][0x3a8] ;  /* 0x0000ea00ff107b82 */ /* 0x000e220000000a00 */
[----:B------:R-:W-:Y:S01]  /*14e0*/  VIADD R14, R14, 0x1 ;  /* 0x000000010e0e7836 */ /* 0x000fe20000000000 */
[----:B------:R-:W-:Y:S01]  /*14f0*/  LOP3.LUT R15, R15, 0x80000000, R18, 0xb8, !PT ;  /* 0x800000000f0f7812 */ /* 0x000fe200078eb812 */
[----:B------:R-:W-:-:S03]  /*1500*/  FMUL R0, R10, R11 ;  /* 0x0000000b0a007220 */ /* 0x000fc60000400000 */
[----:B------:R-:W-:Y:S01]  /*1510*/  ISETP.NE.AND P1, PT, R14, RZ, PT ;  /* 0x000000ff0e00720c */ /* 0x000fe20003f25270 */
[----:B------:R-:W-:Y:S01]  /*1520*/  @!P0 FFMA R15, R15, R6, R0 ;  /* 0x000000060f0f8223 */ /* 0x000fe20000000000 */
[----:B0-----:R-:W-:-:S05]  /*1530*/  IMAD.WIDE R16, R4, 0x4, R16 ;  /* 0x0000000404107825 */ /* 0x001fca00078e0210 */
[----:B------:R0:W-:Y:S06]  /*1540*/  STG.E desc[UR6][R16.64], R15 ;  /* 0x0000000f10007986 */ /* 0x0001ec000c101906 */
[----:B------:R-:W-:Y:S05]  /*1550*/  @!P1 EXIT ;  /* 0x000000000000994d */ /* 0x000fea0003800000 */
[----:B------:R-:W-:-:S06]  /*1560*/  IMAD.WIDE R18, R3, 0x4, R8 ;  /* 0x0000000403127825 */ /* 0x000fcc00078e0208 */
[----:B------:R-:W2:Y:S01]  /*1570*/  LDG.E.CONSTANT R18, desc[UR6][R18.64+0x4] ;  /* 0x0000040612127981 */ /* 0x000ea2000c1e9900 */
[----:B------:R-:W-:Y:S01]  /*1580*/  BSSY.RECONVERGENT B0, `(.L_x_202) ;  /* 0x0000012000007945 */ /* 0x000fe20003800200 */
[----:B------:R-:W-:Y:S01]  /*1590*/  ISETP.GT.U32.AND P0, PT, R2, 0x100, PT ;  /* 0x000001000200780c */ /* 0x000fe20003f04070 */
[----:B------:R-:W-:Y:S02]  /*15a0*/  IMAD.MOV.U32 R11, RZ, RZ, R15 ;  /* 0x000000ffff0b7224 */ /* 0x000fe400078e000f */
[----:B--2---:R-:W-:-:S04]  /*15b0*/  FADD R0, R18, -R5 ;  /* 0x8000000512007221 */ /* 0x004fc80000000000 */
[----:B0-----:R-:W-:-:S04]  /*15c0*/  FFMA R16, R0, R0, 1 ;  /* 0x3f80000000107423 */ /* 0x001fc80000000000 */
[----:B------:R0:W1:Y:S01]  /*15d0*/  MUFU.RSQ R17, R16 ;  /* 0x0000001000117308 */ /* 0x0000620000001400 */
[----:B------:R-:W-:-:S04]  /*15e0*/  IADD3 R0, PT, PT, R16, -0xd000000, RZ ;  /* 0xf300000010007810 */ /* 0x000fc80007ffe0ff */
[----:B------:R-:W-:-:S13]  /*15f0*/  ISETP.GT.U32.AND P1, PT, R0, 0x727fffff, PT ;  /* 0x727fffff0000780c */ /* 0x000fda0003f24070 */
[----:B01----:R-:W-:Y:S05]  /*1600*/  @!P1 BRA `(.L_x_203) ;  /* 0x0000000000149947 */ /* 0x003fea0003800000 */
[----:B------:R-:W-:Y:S02]  /*1610*/  MOV R0, R16 ;  /* 0x0000001000007202 */ /* 0x000fe40000000f00 */
[----:B------:R-:W-:-:S07]  /*1620*/  MOV R16, 0x1640 ;  /* 0x0000164000107802 */ /* 0x000fce0000000f00 */
[----:B------:R-:W-:Y:S05]  /*1630*/  CALL.REL.NOINC `($__internal_7_$__cuda_sm20_sqrt_rn_f32_slowpath) ;  /* 0x0000000400007944 */ /* 0x000fea0003c00000 */
[----:B------:R-:W-:Y:S01]  /*1640*/  IMAD.MOV.U32 R5, RZ, RZ, R23 ;  /* 0x000000ffff057224 */ /* 0x000fe200078e0017 */
[----:B------:R-:W-:Y:S06]  /*1650*/  BRA `(.L_x_204) ;  /* 0x0000000000107947 */ /* 0x000fec0003800000 */
.L_x_203:
[----:B------:R-:W-:Y:S01]  /*1660*/  FMUL.FTZ R5, R16, R17 ;  /* 0x0000001110057220 */ /* 0x000fe20000410000 */
[----:B------:R-:W-:-:S03]  /*1670*/  FMUL.FTZ R15, R17, 0.5 ;  /* 0x3f000000110f7820 */ /* 0x000fc60000410000 */
[----:B------:R-:W-:-:S04]  /*1680*/  FFMA R0, -R5, R5, R16 ;  /* 0x0000000505007223 */ /* 0x000fc80000000110 */
[----:B------:R-:W-:-:S07]  /*1690*/  FFMA R5, R0, R15, R5 ;  /* 0x0000000f00057223 */ /* 0x000fce0000000005 */
.L_x_204:
[----:B------:R-:W-:Y:S05]  /*16a0*/  BSYNC.RECONVERGENT B0 ;  /* 0x0000000000007941 */ /* 0x000fea0003800200 */
.L_x_202:
[----:B------:R-:W-:Y:S04]  /*16b0*/  BSSY.RECONVERGENT B0, `(.L_x_205) ;  /* 0x0000031000007945 */ /* 0x000fe80003800200 */
[----:B------:R-:W-:Y:S05]  /*16c0*/  @P0 BRA `(.L_x_206) ;  /* 0x0000000000700947 */ /* 0x000fea0003800000 */
[----:B------:R-:W-:Y:S02]  /*16d0*/  IABS R15, R2 ;  /* 0x00000002000f7213 */ /* 0x000fe40000000000 */
[C---:B------:R-:W-:Y:S02]  /*16e0*/  LEA R22, R12.reuse, R1, 0x2 ;  /* 0x000000010c167211 */ /* 0x040fe400078e10ff */
[----:B------:R-:W0:Y:S01]  /*16f0*/  I2F.RP R19, R15 ;  /* 0x0000000f00137306 */ /* 0x000e220000209400 */
[----:B------:R-:W-:Y:S02]  /*1700*/  VIADD R12, R12, 0x1 ;  /* 0x000000010c0c7836 */ /* 0x000fe40000000000 */
[----:B------:R1:W5:Y:S03]  /*1710*/  LDL R0, [R22] ;  /* 0x0000000016007983 */ /* 0x0003660000100800 */
[----:B------:R-:W-:Y:S01]  /*1720*/  ISETP.GE.AND P2, PT, R12, RZ, PT ;  /* 0x000000ff0c00720c */ /* 0x000fe20003f46270 */
[----:B------:R1:W-:Y:S01]  /*1730*/  STL [R22], R5 ;  /* 0x0000000516007387 */ /* 0x0003e20000100800 */
[----:B0-----:R-:W0:Y:S02]  /*1740*/  MUFU.RCP R19, R19 ;  /* 0x0000001300137308 */ /* 0x001e240000001000 */
[----:B0-----:R-:W-:-:S06]  /*1750*/  VIADD R16, R19, 0xffffffe ;  /* 0x0ffffffe13107836 */ /* 0x001fcc0000000000 */
[----:B------:R0:W2:Y:S02]  /*1760*/  F2I.FTZ.U32.TRUNC.NTZ R17, R16 ;  /* 0x0000001000117305 */ /* 0x0000a4000021f000 */
[----:B0-----:R-:W-:Y:S01]  /*1770*/  HFMA2 R16, -RZ, RZ, 0, 0 ;  /* 0x00000000ff107431 */ /* 0x001fe200000001ff */
[----:B--2---:R-:W-:-:S05]  /*1780*/  IADD3 R24, PT, PT, RZ, -R17, RZ ;  /* 0x80000011ff187210 */ /* 0x004fca0007ffe0ff */
[----:B------:R-:W-:Y:S01]  /*1790*/  IMAD R23, R24, R15, RZ ;  /* 0x0000000f18177224 */ /* 0x000fe200078e02ff */
[----:B------:R-:W-:-:S03]  /*17a0*/  IABS R24, R12 ;  /* 0x0000000c00187213 */ /* 0x000fc60000000000 */
[----:B------:R-:W-:Y:S01]  /*17b0*/  IMAD.HI.U32 R17, R17, R23, R16 ;  /* 0x0000001711117227 */ /* 0x000fe200078e0010 */
[----:B------:R-:W-:-:S05]  /*17c0*/  IABS R23, R2 ;  /* 0x0000000200177213 */ /* 0x000fca0000000000 */
[----:B------:R-:W-:Y:S02]  /*17d0*/  IMAD.MOV R16, RZ, RZ, -R23 ;  /* 0x000000ffff107224 */ /* 0x000fe400078e0a17 */
[----:B------:R-:W-:-:S04]  /*17e0*/  IMAD.HI.U32 R17, R17, R24, RZ ;  /* 0x0000001811117227 */ /* 0x000fc800078e00ff */
[----:B------:R-:W-:-:S05]  /*17f0*/  IMAD R16, R17, R16, R24 ;  /* 0x0000001011107224 */ /* 0x000fca00078e0218 */
[----:B------:R-:W-:-:S13]  /*1800*/  ISETP.GT.U32.AND P0, PT, R15, R16, PT ;  /* 0x000000100f00720c */ /* 0x000fda0003f04070 */
[----:B------:R-:W-:Y:S02]  /*1810*/  @!P0 IADD3 R16, PT, PT, R16, -R15, RZ ;  /* 0x8000000f10108210 */ /* 0x000fe40007ffe0ff */
[----:B------:R-:W-:Y:S02]  /*1820*/  ISETP.NE.AND P0, PT, R2, RZ, PT ;  /* 0x000000ff0200720c */ /* 0x000fe40003f05270 */
[----:B------:R-:W-:-:S13]  /*1830*/  ISETP.GT.U32.AND P1, PT, R15, R16, PT ;  /* 0x000000100f00720c */ /* 0x000fda0003f24070 */
[----:B------:R-:W-:-:S05]  /*1840*/  @!P1 IMAD.IADD R16, R16, 0x1, -R15 ;  /* 0x0000000110109824 */ /* 0x000fca00078e0a0f */
[----:B------:R-:W-:-:S05]  /*1850*/  MOV R12, R16 ;  /* 0x00000010000c7202 */ /* 0x000fca0000000f00 */
[----:B------:R-:W-:Y:S01]  /*1860*/  @!P2 IMAD.MOV R12, RZ, RZ, -R12 ;  /* 0x000000ffff0ca224 */ /* 0x000fe200078e0a0c */
[----:B------:R-:W-:Y:S01]  /*1870*/  @!P0 LOP3.LUT R12, RZ, R2, RZ, 0x33, !PT ;  /* 0x00000002ff0c8212 */ /* 0x000fe200078e33ff */
[----:B-1----:R-:W-:Y:S06]  /*1880*/  BRA `(.L_x_207) ;  /* 0x00000000004c7947 */ /* 0x002fec0003800000 */
.L_x_206:
        /* <DEDUP_REMOVED lines=14> */
.L_x_208:
[----:B------:R-:W-:Y:S01]  /*1970*/  FMUL.FTZ R0, R15, R16 ;  /* 0x000000100f007220 */ /* 0x000fe20000410000 */
[----:B------:R-:W-:-:S03]  /*1980*/  FMUL.FTZ R16, R16, 0.5 ;  /* 0x3f00000010107820 */ /* 0x000fc60000410000 */
[----:B------:R-:W-:-:S04]  /*1990*/  FFMA R15, -R0, R0, R15 ;  /* 0x00000000000f7223 */ /* 0x000fc8000000010f */
[----:B------:R-:W-:-:S07]  /*19a0*/  FFMA R0, R15, R16, R0 ;  /* 0x000000100f007223 */ /* 0x000fce0000000000 */
.L_x_209:
[----:B------:R-:W-:Y:S05]  /*19b0*/  BSYNC.RECONVERGENT B1 ;  /* 0x0000000000017941 */ /* 0x000fea0003800200 */
.L_x_207:
[----:B------:R-:W-:Y:S05]  /*19c0*/  BSYNC.RECONVERGENT B0 ;  /* 0x0000000000007941 */ /* 0x000fea0003800200 */
.L_x_205:
[----:B-----5:R-:W-:Y:S01]  /*19d0*/  FADD R0, -R0, R5 ;  /* 0x0000000500007221 */ /* 0x020fe20000000100 */
[----:B------:R-:W-:Y:S01]  /*19e0*/  PLOP3.LUT P0, PT, PT, PT, PT, 0x8, 0x80 ;  /* 0x000000000080781c */ /* 0x000fe20003f0e170 */
[----:B------:R-:W-:Y:S01]  /*19f0*/  VIADD R4, R4, 0x1 ;  /* 0x0000000104047836 */ /* 0x000fe20000000000 */
[----:B------:R-:W-:Y:S01]  /*1a00*/  IADD3 R3, PT, PT, R3, 0x1, RZ ;  /* 0x0000000103037810 */ /* 0x000fe20007ffe0ff */
[----:B------:R-:W-:Y:S01]  /*1a10*/  FADD R7, R0, R7 ;  /* 0x0000000700077221 */ /* 0x000fe20000000000 */
[----:B------:R-:W-:Y:S01]  /*1a20*/  IMAD.MOV.U32 R5, RZ, RZ, R18 ;  /* 0x000000ffff057224 */ /* 0x000fe200078e0012 */
[----:B------:R-:W-:Y:S08]  /*1a30*/  BRA `(.L_x_210) ;  /* 0xfffffff800107947 */ /* 0x000ff0000383ffff */
        .weak           $__internal_7_$__cuda_sm20_sqrt_rn_f32_slowpath
        .type           $__internal_7_$__cuda_sm20_sqrt_rn_f32_slowpath,@function
        .size           $__internal_7_$__cuda_sm20_sqrt_rn_f32_slowpath,($__internal_8_$__cuda_sm3x_div_rn_noftz_f32_slowpath - $__internal_7_$__cuda_sm20_sqrt_rn_f32_slowpath)
$__internal_7_$__cuda_sm20_sqrt_rn_f32_slowpath:
[----:B------:R-:W-:-:S13]  /*1a40*/  LOP3.LUT P1, RZ, R0, 0x7fffffff, RZ, 0xc0, !PT ;  /* 0x7fffffff00ff7812 */ /* 0x000fda000782c0ff */
[----:B------:R-:W-:Y:S01]  /*1a50*/  @!P1 MOV R23, R0 ;  /* 0x0000000000179202 */ /* 0x000fe20000000f00 */
[----:B------:R-:W-:Y:S06]  /*1a60*/  @!P1 BRA `(.L_x_211) ;  /* 0x0000000000409947 */ /* 0x000fec0003800000 */
[----:B------:R-:W-:-:S13]  /*1a70*/  FSETP.GEU.FTZ.AND P1, PT, R0, RZ, PT ;  /* 0x000000ff0000720b */ /* 0x000fda0003f3e000 */
[----:B------:R-:W-:Y:S01]  /*1a80*/  @!P1 IMAD.MOV.U32 R23, RZ, RZ, 0x7fffffff ;  /* 0x7fffffffff179424 */ /* 0x000fe200078e00ff */
        /* <DEDUP_REMOVED lines=8> */
[----:B------:R-:W-:-:S03]  /*1b10*/  @P1 FMUL.FTZ R25, R24, 0.5 ;  /* 0x3f00000018191820 */ /* 0x000fc60000410000 */
[----:B------:R-:W-:-:S04]  /*1b20*/  @P1 FADD.FTZ R23, -R22, -RZ ;  /* 0x800000ff16171221 */ /* 0x000fc80000010100 */
[----:B------:R-:W-:Y:S01]  /*1b30*/  @P1 FFMA R27, R22, R23, R17 ;  /* 0x00000017161b1223 */ /* 0x000fe20000000011 */
[----:B------:R-:W-:-:S03]  /*1b40*/  @!P1 MOV R23, R0 ;  /* 0x0000000000179202 */ /* 0x000fc60000000f00 */
[----:B------:R-:W-:-:S04]  /*1b50*/  @P1 FFMA R25, R27, R25, R22 ;  /* 0x000000191b191223 */ /* 0x000fc80000000016 */
[----:B------:R-:W-:-:S07]  /*1b60*/  @P1 FMUL.FTZ R23, R25, 2.3283064365386962891e-10 ;  /* 0x2f80000019171820 */ /* 0x000fce0000410000 */
.L_x_211:
[----:B------:R-:W-:-:S04]  /*1b70*/  IMAD.MOV.U32 R17, RZ, RZ, 0x0 ;  /* 0x00000000ff117424 */ /* 0x000fc800078e00ff */
[----:B------:R-:W-:Y:S05]  /*1b80*/  RET.REL.NODEC R16 `(pfe_batch_f32) ;  /* 0xffffffe4101c7950 */ /* 0x000fea0003c3ffff */
        .weak           $__internal_8_$__cuda_sm3x_div_rn_noftz_f32_slowpath
        .type           $__internal_8_$__cuda_sm3x_div_rn_noftz_f32_slowpath,@function
        .size           $__internal_8_$__cuda_sm3x_div_rn_noftz_f32_slowpath,(.L_x_232 - $__internal_8_$__cuda_sm3x_div_rn_noftz_f32_slowpath)
$__internal_8_$__cuda_sm3x_div_rn_noftz_f32_slowpath:
[----:B------:R-:W-:Y:S01]  /*1b90*/  SHF.R.U32.HI R15, RZ, 0x17, R7 ;  /* 0x00000017ff0f7819 */ /* 0x000fe20000011607 */
[----:B------:R-:W-:Y:S01]  /*1ba0*/  BSSY.RECONVERGENT B2, `(.L_x_212) ;  /* 0x0000063000027945 */ /* 0x000fe20003800200 */
[----:B------:R-:W-:Y:S02]  /*1bb0*/  SHF.R.U32.HI R19, RZ, 0x17, R0 ;  /* 0x00000017ff137819 */ /* 0x000fe40000011600 */
[----:B------:R-:W-:Y:S02]  /*1bc0*/  LOP3.LUT R15, R15, 0xff, RZ, 0xc0, !PT ;  /* 0x000000ff0f0f7812 */ /* 0x000fe400078ec0ff */
[----:B------:R-:W-:Y:S02]  /*1bd0*/  LOP3.LUT R19, R19, 0xff, RZ, 0xc0, !PT ;  /* 0x000000ff13137812 */ /* 0x000fe400078ec0ff */
[----:B------:R-:W-:Y:S02]  /*1be0*/  IADD3 R24, PT, PT, R15, -0x1, RZ ;  /* 0xffffffff0f187810 */ /* 0x000fe40007ffe0ff */
[----:B------:R-:W-:Y:S01]  /*1bf0*/  MOV R22, R7 ;  /* 0x0000000700167202 */ /* 0x000fe20000000f00 */
[----:B------:R-:W-:Y:S01]  /*1c00*/  VIADD R23, R19, 0xffffffff ;  /* 0xffffffff13177836 */ /* 0x000fe20000000000 */
[----:B------:R-:W-:-:S04]  /*1c10*/  ISETP.GT.U32.AND P1, PT, R24, 0xfd, PT ;  /* 0x000000fd1800780c */ /* 0x000fc80003f24070 */
[----:B------:R-:W-:-:S13]  /*1c20*/  ISETP.GT.U32.OR P1, PT, R23, 0xfd, P1 ;  /* 0x000000fd1700780c */ /* 0x000fda0000f24470 */
[----:B------:R-:W-:Y:S01]  /*1c30*/  @!P1 IMAD.MOV.U32 R17, RZ, RZ, RZ ;  /* 0x000000ffff119224 */ /* 0x000fe200078e00ff */
        /* <DEDUP_REMOVED lines=20> */
[----:B------:R-:W-:Y:S02]  /*1d80*/  @!P1 IMAD.MOV.U32 R17, RZ, RZ, -0x40 ;  /* 0xffffffc0ff119424 */ /* 0x000fe400078e00ff */
[----:B------:R-:W-:Y:S01]  /*1d90*/  @!P1 FFMA R0, R0, 1.84467440737095516160e+19, RZ ;  /* 0x5f80000000009823 */ /* 0x000fe200000000ff */
[----:B------:R-:W-:Y:S02]  /*1da0*/  @!P2 FFMA R22, R7, 1.84467440737095516160e+19, RZ ;  /* 0x5f8000000716a823 */ /* 0x000fe400000000ff */
[----:B------:R-:W-:-:S07]  /*1db0*/  @!P2 IADD3 R17, PT, PT, R17, 0x40, RZ ;  /* 0x000000401111a810 */ /* 0x000fce0007ffe0ff */
.L_x_213:
[----:B------:R-:W-:Y:S01]  /*1dc0*/  LEA R23, R15, 0xc0800000, 0x17 ;  /* 0xc08000000f177811 */ /* 0x000fe200078eb8ff */
[----:B------:R-:W-:Y:S01]  /*1dd0*/  BSSY.RECONVERGENT B3, `(.L_x_218) ;  /* 0x0000036000037945 */ /* 0x000fe20003800200 */
[----:B------:R-:W-:-:S03]  /*1de0*/  IADD3 R24, PT, PT, R19, -0x7f, RZ ;  /* 0xffffff8113187810 */ /* 0x000fc60007ffe0ff */
[----:B------:R-:W-:Y:S02]  /*1df0*/  IMAD.IADD R25, R22, 0x1, -R23 ;  /* 0x0000000116197824 */ /* 0x000fe400078e0a17 */
[C---:B------:R-:W-:Y:S01]  /*1e00*/  IMAD R0, R24.reuse, -0x800000, R0 ;  /* 0xff80000018007824 */ /* 0x040fe200078e0200 */
[----:B------:R-:W-:Y:S01]  /*1e10*/  IADD3 R24, PT, PT, R24, 0x7f, -R15 ;  /* 0x0000007f18187810 */ /* 0x000fe20007ffe80f */
[----:B------:R-:W0:Y:S01]  /*1e20*/  MUFU.RCP R22, R25 ;  /* 0x0000001900167308 */ /* 0x000e220000001000 */
[----:B------:R-:W-:-:S03]  /*1e30*/  FADD.FTZ R23, -R25, -RZ ;  /* 0x800000ff19177221 */ /* 0x000fc60000010100 */
[----:B------:R-:W-:Y:S02]  /*1e40*/  IMAD.IADD R17, R24, 0x1, R17 ;  /* 0x0000000118117824 */ /* 0x000fe400078e0211 */
        /* <DEDUP_REMOVED lines=9> */
[----:B------:R-:W-:-:S05]  /*1ee0*/  IADD3 R15, PT, PT, R24, R17, RZ ;  /* 0x00000011180f7210 */ /* 0x000fca0007ffe0ff */
        /* <DEDUP_REMOVED lines=13> */
[C---:B------:R-:W-:Y:S02]  /*1fc0*/  ISETP.NE.AND P3, PT, R15.reuse, RZ, PT ;  /* 0x000000ff0f00720c */ /* 0x040fe40003f65270 */
[----:B------:R-:W-:Y:S02]  /*1fd0*/  LOP3.LUT R19, R24, 0x7fffff, RZ, 0xc0, !PT ;  /* 0x007fffff18137812 */ /* 0x000fe400078ec0ff */
[----:B------:R-:W-:Y:S02]  /*1fe0*/  IADD3 R24, PT, PT, R15, 0x20, RZ ;  /* 0x000000200f187810 */ /* 0x000fe40007ffe0ff */
        /* <DEDUP_REMOVED lines=12> */
[----:B------:R-:W-:-:S04]  /*20b0*/  LOP3.LUT R15, R15, R22, RZ, 0xc0, !PT ;  /* 0x000000160f0f7212 */ /* 0x000fc800078ec0ff */
[----:B------:R-:W-:-:S04]  /*20c0*/  IADD3 R15, PT, PT, R24, R15, RZ ;  /* 0x0000000f180f7210 */ /* 0x000fc80007ffe0ff */
[----:B------:R-:W-:Y:S01]  /*20d0*/  LOP3.LUT R0, R15, R0, RZ, 0xfc, !PT ;  /* 0x000000000f007212 */ /* 0x000fe200078efcff */
[----:B------:R-:W-:Y:S06]  /*20e0*/  BRA `(.L_x_221) ;  /* 0x0000000000107947 */ /* 0x000fec0003800000 */
.L_x_220:
[----:B------:R-:W-:-:S04]  /*20f0*/  LOP3.LUT R0, R0, 0x80000000, RZ, 0xc0, !PT ;  /* 0x8000000000007812 */ /* 0x000fc800078ec0ff */
[----:B------:R-:W-:Y:S01]  /*2100*/  LOP3.LUT R0, R0, 0x7f800000, RZ, 0xfc, !PT ;  /* 0x7f80000000007812 */ /* 0x000fe200078efcff */
[----:B------:R-:W-:Y:S06]  /*2110*/  BRA `(.L_x_221) ;  /* 0x0000000000047947 */ /* 0x000fec0003800000 */
.L_x_219:
[----:B------:R-:W-:-:S07]  /*2120*/  IMAD R0, R17, 0x800000, R0 ;  /* 0x0080000011007824 */ /* 0x000fce00078e0200 */
.L_x_221:
[----:B------:R-:W-:Y:S05]  /*2130*/  BSYNC.RECONVERGENT B3 ;  /* 0x0000000000037941 */ /* 0x000fea0003800200 */
.L_x_218:
[----:B------:R-:W-:Y:S05]  /*2140*/  BRA `(.L_x_222) ;  /* 0x0000000000207947 */ /* 0x000fea0003800000 */
.L_x_217:
[----:B------:R-:W-:-:S04]  /*2150*/  LOP3.LUT R0, R22, 0x80000000, R0, 0x48, !PT ;  /* 0x8000000016007812 */ /* 0x000fc800078e4800 */
[----:B------:R-:W-:Y:S01]  /*2160*/  LOP3.LUT R0, R0, 0x7f800000, RZ, 0xfc, !PT ;  /* 0x7f80000000007812 */ /* 0x000fe200078efcff */
[----:B------:R-:W-:Y:S06]  /*2170*/  BRA `(.L_x_222) ;  /* 0x0000000000147947 */ /* 0x000fec0003800000 */
.L_x_216:
[----:B------:R-:W-:Y:S01]  /*2180*/  LOP3.LUT R0, R22, 0x80000000, R0, 0x48, !PT ;  /* 0x8000000016007812 */ /* 0x000fe200078e4800 */
[----:B------:R-:W-:Y:S06]  /*2190*/  BRA `(.L_x_222) ;  /* 0x00000000000c7947 */ /* 0x000fec0003800000 */
.L_x_215:
[----:B------:R-:W0:Y:S01]  /*21a0*/  MUFU.RSQ R0, -QNAN ;  /* 0xffc0000000007908 */ /* 0x000e220000001400 */
[----:B------:R-:W-:Y:S05]  /*21b0*/  BRA `(.L_x_222) ;  /* 0x0000000000047947 */ /* 0x000fea0003800000 */
.L_x_214:
[----:B------:R-:W-:-:S07]  /*21c0*/  FADD.FTZ R0, R0, R7 ;  /* 0x0000000700007221 */ /* 0x000fce0000010000 */
.L_x_222:
[----:B------:R-:W-:Y:S05]  /*21d0*/  BSYNC.RECONVERGENT B2 ;  /* 0x0000000000027941 */ /* 0x000fea0003800200 */
.L_x_212:
[----:B------:R-:W-:-:S04]  /*21e0*/  HFMA2 R17, -RZ, RZ, 0, 0 ;  /* 0x00000000ff117431 */ /* 0x000fc800000001ff */
[----:B0-----:R-:W-:Y:S05]  /*21f0*/  RET.REL.NODEC R16 `(pfe_batch_f32) ;  /* 0xffffffdc10807950 */ /* 0x001fea0003c3ffff */
.L_x_223:
        /* <DEDUP_REMOVED lines=16> */
.L_x_232:


//--------------------- .nv.shared.reserved.0     --------------------------
	.section	.nv.shared.reserved.0,"aw",@nobits
	.weak		__nv_reservedSMEM_offset_0_alias
	.size		__nv_reservedSMEM_offset_0_alias, 0, 64
	.other		__nv_reservedSMEM_offset_0_alias,@"STO_CUDA_RESERVED_SHARED STV_DEFAULT"
__nv_reservedSMEM_offset_0_alias:
	.zero		0
	.zero		64


//--------------------- .nv.constant0.pfe_many_params_prefix_f32 --------------------------
	.section	.nv.constant0.pfe_many_params_prefix_f32,"a",@progbits
	.sectionflags	@""
	.align	4
.nv.constant0.pfe_many_params_prefix_f32:
	.zero		960


//--------------------- .nv.constant0.pfe_build_prefix_float2_serial --------------------------
	.section	.nv.constant0.pfe_build_prefix_float2_serial,"a",@progbits
	.sectionflags	@""
	.align	4
.nv.constant0.pfe_build_prefix_float2_serial:
	.zero		928


//--------------------- .nv.constant0.pfe_build_steps_f32 --------------------------
	.section	.nv.constant0.pfe_build_steps_f32,"a",@progbits
	.sectionflags	@""
	.align	4
.nv.constant0.pfe_build_steps_f32:
	.zero		920


//--------------------- .nv.constant0.pfe_many_series_one_param_time_major_f32 --------------------------
	.section	.nv.constant0.pfe_many_series_one_param_time_major_f32,"a",@progbits
	.sectionflags	@""
	.align	4
.nv.constant0.pfe_many_series_one_param_time_major_f32:
	.zero		936


//--------------------- .nv.constant0.pfe_batch_prefix_f32 --------------------------
	.section	.nv.constant0.pfe_batch_prefix_f32,"a",@progbits
	.sectionflags	@""
	.align	4
.nv.constant0.pfe_batch_prefix_f32:
	.zero		952


//--------------------- .nv.constant0.pfe_batch_f32 --------------------------
	.section	.nv.constant0.pfe_batch_f32,"a",@progbits
	.sectionflags	@""
	.align	4
.nv.constant0.pfe_batch_f32:
	.zero		944


//--------------------- SYMBOLS --------------------------

	.type		.nv.reservedSmem.offset0,@object
	.size		.nv.reservedSmem.offset0,0x4
